	.target	sm_100a

	.elftype	@"ET_EXEC"


//--------------------- .note.nv.tkinfo           --------------------------
	.section	.note.nv.tkinfo,"",@"SHT_NOTE"
	.sectionflags	@"SHF_NOTE_NV_TKINFO"
	.tkinfo
        /*0018*/ 	.word	0x00000002
        /*0030*/ 	.string	""
        /*0030*/ 	.string	"ptxas"
        /*0030*/ 	.string	"Cuda compilation tools, release 13.0, V13.0.88"
        /*0030*/ 	.string	"Build cuda_13.0.r13.0/compiler.36424714_0"
        /*0030*/ 	.string	"-arch sm_100a -m 64 "



//--------------------- .note.nv.cuinfo           --------------------------
	.section	.note.nv.cuinfo,"",@"SHT_NOTE"
	.sectionflags	@"SHF_NOTE_NV_CUINFO"
        /*0018*/ 	.short	0x0002
        /*001a*/ 	.short	0x0064
        /*001c*/ 	.short	0x0082
	.zero		2


//--------------------- .nv.info                  --------------------------
	.section	.nv.info,"",@"SHT_CUDA_INFO"
	.align	4


	//----- nvinfo : EIATTR_REGCOUNT
	.align		4
        /*0000*/ 	.byte	0x04, 0x2f
        /*0002*/ 	.short	(.L_19 - .L_18)
	.align		4
.L_18:
        /*0004*/ 	.word	index@(_ZN7cutlass13device_kernelINS_4gemm6kernel13GemmUniversalIN4cute5tupleIJiiiiEEENS1_10collective13CollectiveMmaINS1_35MainloopSm100TmaUmmaWarpSpecializedILi20ELi2ELi3ENS5_IJNS4_1CILi1EEESB_SB_EEEEENS5_IJNSA_ILi128EEENSA_ILi160EEENSA_ILi32EEEEEENS_12float_e4m3_tENS5_IJlSB_lEEESI_SJ_NS4_8TiledMMAINS4_8MMA_AtomIJNS4_10MMA_TraitsINS4_19SM100_MMA_F8F6F4_SSEJSI_SI_fSE_SF_NS4_17integral_constantINS4_4UMMA5MajorELSQ_0EEESR_NSO_INSP_7ScaleInELSS_0EEEST_EEEEEENS4_6LayoutISC_NS5_IJNSA_ILi0EEESX_SX_EEEEENS5_IJNS4_10UnderscoreES10_S10_EEEEENS4_13SM90_TMA_LOADENS4_14ComposedLayoutINS4_7SwizzleILi1ELi4ELi3EEENS4_18smem_ptr_flag_bitsILi8EEENSW_INS5_IJNSA_ILi8EEESG_EEENS5_IJSG_SB_EEEEEEEvNS4_8identityES13_S1D_vS1E_EENS_8epilogue10collective18CollectiveEpilogueINS1G_23Sm100TmaWarpSpecializedILi1ELi1ELi160ELb0ELb0EEEJSH_NS5_IJNSW_ISE_SB_EENSW_ISF_SB_EEEEESI_SJ_SI_SJ_NS1G_6fusion15FusionCallbacksIS1K_NS1O_17LinearCombinationISI_fSI_fLNS_15FloatRoundStyleE2EEESH_S1N_JEEENS4_5SM1004TMEM4LOAD26SM100_TMEM_LOAD_32dp32b32xES13_S1D_NS4_39AutoVectorizingCopyWithAssumedAlignmentILi128EEENS4_14SM90_TMA_STOREES1D_S1Z_S1Z_EEEvvEEEEvNT_6ParamsE)
        /*0008*/ 	.word	0x000000ff


	//----- nvinfo : EIATTR_FRAME_SIZE
	.align		4
.L_19:
        /*000c*/ 	.byte	0x04, 0x11
        /*000e*/ 	.short	(.L_21 - .L_20)
	.align		4
.L_20:
        /*0010*/ 	.word	index@($__internal_2_$__cuda_sm10x_tcgen05_guardrail_trap_unallocated_columns_being_dealloced)
        /*0014*/ 	.word	0x00000078


	//----- nvinfo : EIATTR_FRAME_SIZE
	.align		4
.L_21:
        /*0018*/ 	.byte	0x04, 0x11
        /*001a*/ 	.short	(.L_23 - .L_22)
	.align		4
.L_22:
        /*001c*/ 	.word	index@($__internal_1_$__cuda_sm10x_tcgen05_guardrail_trap_phase_invalid_during_alloc)
        /*0020*/ 	.word	0x00000078


	//----- nvinfo : EIATTR_FRAME_SIZE
	.align		4
.L_23:
        /*0024*/ 	.byte	0x04, 0x11
        /*0026*/ 	.short	(.L_25 - .L_24)
	.align		4
.L_24:
        /*0028*/ 	.word	index@($__internal_0_$__cuda_sm10x_tcgen05_guardrail_trap_col_being_dealloced_not_returned_by_alloc)
        /*002c*/ 	.word	0x00000078


	//----- nvinfo : EIATTR_FRAME_SIZE
	.align		4
.L_25:
        /*0030*/ 	.byte	0x04, 0x11
        /*0032*/ 	.short	(.L_27 - .L_26)
	.align		4
.L_26:
        /*0034*/ 	.word	index@(_ZN7cutlass13device_kernelINS_4gemm6kernel13GemmUniversalIN4cute5tupleIJiiiiEEENS1_10collective13CollectiveMmaINS1_35MainloopSm100TmaUmmaWarpSpecializedILi20ELi2ELi3ENS5_IJNS4_1CILi1EEESB_SB_EEEEENS5_IJNSA_ILi128EEENSA_ILi160EEENSA_ILi32EEEEEENS_12float_e4m3_tENS5_IJlSB_lEEESI_SJ_NS4_8TiledMMAINS4_8MMA_AtomIJNS4_10MMA_TraitsINS4_19SM100_MMA_F8F6F4_SSEJSI_SI_fSE_SF_NS4_17integral_constantINS4_4UMMA5MajorELSQ_0EEESR_NSO_INSP_7ScaleInELSS_0EEEST_EEEEEENS4_6LayoutISC_NS5_IJNSA_ILi0EEESX_SX_EEEEENS5_IJNS4_10UnderscoreES10_S10_EEEEENS4_13SM90_TMA_LOADENS4_14ComposedLayoutINS4_7SwizzleILi1ELi4ELi3EEENS4_18smem_ptr_flag_bitsILi8EEENSW_INS5_IJNSA_ILi8EEESG_EEENS5_IJSG_SB_EEEEEEEvNS4_8identityES13_S1D_vS1E_EENS_8epilogue10collective18CollectiveEpilogueINS1G_23Sm100TmaWarpSpecializedILi1ELi1ELi160ELb0ELb0EEEJSH_NS5_IJNSW_ISE_SB_EENSW_ISF_SB_EEEEESI_SJ_SI_SJ_NS1G_6fusion15FusionCallbacksIS1K_NS1O_17LinearCombinationISI_fSI_fLNS_15FloatRoundStyleE2EEESH_S1N_JEEENS4_5SM1004TMEM4LOAD26SM100_TMEM_LOAD_32dp32b32xES13_S1D_NS4_39AutoVectorizingCopyWithAssumedAlignmentILi128EEENS4_14SM90_TMA_STOREES1D_S1Z_S1Z_EEEvvEEEEvNT_6ParamsE)
        /*0038*/ 	.word	0x00000078


	//----- nvinfo : EIATTR_MIN_STACK_SIZE
	.align		4
.L_27:
        /*003c*/ 	.byte	0x04, 0x12
        /*003e*/ 	.short	(.L_29 - .L_28)
	.align		4
.L_28:
        /*0040*/ 	.word	index@(_ZN7cutlass13device_kernelINS_4gemm6kernel13GemmUniversalIN4cute5tupleIJiiiiEEENS1_10collective13CollectiveMmaINS1_35MainloopSm100TmaUmmaWarpSpecializedILi20ELi2ELi3ENS5_IJNS4_1CILi1EEESB_SB_EEEEENS5_IJNSA_ILi128EEENSA_ILi160EEENSA_ILi32EEEEEENS_12float_e4m3_tENS5_IJlSB_lEEESI_SJ_NS4_8TiledMMAINS4_8MMA_AtomIJNS4_10MMA_TraitsINS4_19SM100_MMA_F8F6F4_SSEJSI_SI_fSE_SF_NS4_17integral_constantINS4_4UMMA5MajorELSQ_0EEESR_NSO_INSP_7ScaleInELSS_0EEEST_EEEEEENS4_6LayoutISC_NS5_IJNSA_ILi0EEESX_SX_EEEEENS5_IJNS4_10UnderscoreES10_S10_EEEEENS4_13SM90_TMA_LOADENS4_14ComposedLayoutINS4_7SwizzleILi1ELi4ELi3EEENS4_18smem_ptr_flag_bitsILi8EEENSW_INS5_IJNSA_ILi8EEESG_EEENS5_IJSG_SB_EEEEEEEvNS4_8identityES13_S1D_vS1E_EENS_8epilogue10collective18CollectiveEpilogueINS1G_23Sm100TmaWarpSpecializedILi1ELi1ELi160ELb0ELb0EEEJSH_NS5_IJNSW_ISE_SB_EENSW_ISF_SB_EEEEESI_SJ_SI_SJ_NS1G_6fusion15FusionCallbacksIS1K_NS1O_17LinearCombinationISI_fSI_fLNS_15FloatRoundStyleE2EEESH_S1N_JEEENS4_5SM1004TMEM4LOAD26SM100_TMEM_LOAD_32dp32b32xES13_S1D_NS4_39AutoVectorizingCopyWithAssumedAlignmentILi128EEENS4_14SM90_TMA_STOREES1D_S1Z_S1Z_EEEvvEEEEvNT_6ParamsE)
        /*0044*/ 	.word	0x00000078
.L_29:


//--------------------- .nv.compat                --------------------------
	.section	.nv.compat,"",@"SHT_CUDA_COMPAT_INFO"
	.align	4
        /*0000*/ 	.byte	0x02, 0x09, 0x01, 0x00, 0x02, 0x02, 0x02, 0x00, 0x02, 0x05, 0x05, 0x00, 0x03, 0x07, 0x01, 0x01
        /*0010*/ 	.byte	0x02, 0x03, 0x01, 0x00, 0x02, 0x06, 0x01, 0x00, 0x04, 0x0b, 0x08, 0x00, 0x09, 0x00, 0x00, 0x00
        /*0020*/ 	.byte	0x00, 0x00, 0x00, 0x00


//--------------------- .nv.info._ZN7cutlass13device_kernelINS_4gemm6kernel13GemmUniversalIN4cute5tupleIJiiiiEEENS1_10collective13CollectiveMmaINS1_35MainloopSm100TmaUmmaWarpSpecializedILi20ELi2ELi3ENS5_IJNS4_1CILi1EEESB_SB_EEEEENS5_IJNSA_ILi128EEENSA_ILi160EEENSA_ILi32EEEEEENS_12float_e4m3_tENS5_IJlSB_lEEESI_SJ_NS4_8TiledMMAINS4_8MMA_AtomIJNS4_10MMA_TraitsINS4_19SM100_MMA_F8F6F4_SSEJSI_SI_fSE_SF_NS4_17integral_constantINS4_4UMMA5MajorELSQ_0EEESR_NSO_INSP_7ScaleInELSS_0EEEST_EEEEEENS4_6LayoutISC_NS5_IJNSA_ILi0EEESX_SX_EEEEENS5_IJNS4_10UnderscoreES10_S10_EEEEENS4_13SM90_TMA_LOADENS4_14ComposedLayoutINS4_7SwizzleILi1ELi4ELi3EEENS4_18smem_ptr_flag_bitsILi8EEENSW_INS5_IJNSA_ILi8EEESG_EEENS5_IJSG_SB_EEEEEEEvNS4_8identityES13_S1D_vS1E_EENS_8epilogue10collective18CollectiveEpilogueINS1G_23Sm100TmaWarpSpecializedILi1ELi1ELi160ELb0ELb0EEEJSH_NS5_IJNSW_ISE_SB_EENSW_ISF_SB_EEEEESI_SJ_SI_SJ_NS1G_6fusion15FusionCallbacksIS1K_NS1O_17LinearCombinationISI_fSI_fLNS_15FloatRoundStyleE2EEESH_S1N_JEEENS4_5SM1004TMEM4LOAD26SM100_TMEM_LOAD_32dp32b32xES13_S1D_NS4_39AutoVectorizingCopyWithAssumedAlignmentILi128EEENS4_14SM90_TMA_STOREES1D_S1Z_S1Z_EEEvvEEEEvNT_6ParamsE --------------------------
	.section	.nv.info._ZN7cutlass13device_kernelINS_4gemm6kernel13GemmUniversalIN4cute5tupleIJiiiiEEENS1_10collective13CollectiveMmaINS1_35MainloopSm100TmaUmmaWarpSpecializedILi20ELi2ELi3ENS5_IJNS4_1CILi1EEESB_SB_EEEEENS5_IJNSA_ILi128EEENSA_ILi160EEENSA_ILi32EEEEEENS_12float_e4m3_tENS5_IJlSB_lEEESI_SJ_NS4_8TiledMMAINS4_8MMA_AtomIJNS4_10MMA_TraitsINS4_19SM100_MMA_F8F6F4_SSEJSI_SI_fSE_SF_NS4_17integral_constantINS4_4UMMA5MajorELSQ_0EEESR_NSO_INSP_7ScaleInELSS_0EEEST_EEEEEENS4_6LayoutISC_NS5_IJNSA_ILi0EEESX_SX_EEEEENS5_IJNS4_10UnderscoreES10_S10_EEEEENS4_13SM90_TMA_LOADENS4_14ComposedLayoutINS4_7SwizzleILi1ELi4ELi3EEENS4_18smem_ptr_flag_bitsILi8EEENSW_INS5_IJNSA_ILi8EEESG_EEENS5_IJSG_SB_EEEEEEEvNS4_8identityES13_S1D_vS1E_EENS_8epilogue10collective18CollectiveEpilogueINS1G_23Sm100TmaWarpSpecializedILi1ELi1ELi160ELb0ELb0EEEJSH_NS5_IJNSW_ISE_SB_EENSW_ISF_SB_EEEEESI_SJ_SI_SJ_NS1G_6fusion15FusionCallbacksIS1K_NS1O_17LinearCombinationISI_fSI_fLNS_15FloatRoundStyleE2EEESH_S1N_JEEENS4_5SM1004TMEM4LOAD26SM100_TMEM_LOAD_32dp32b32xES13_S1D_NS4_39AutoVectorizingCopyWithAssumedAlignmentILi128EEENS4_14SM90_TMA_STOREES1D_S1Z_S1Z_EEEvvEEEEvNT_6ParamsE,"",@"SHT_CUDA_INFO"
	.sectionflags	@""
	.align	4


	//----- nvinfo : EIATTR_CUDA_API_VERSION
	.align		4
        /*0000*/ 	.byte	0x04, 0x37
        /*0002*/ 	.short	(.L_31 - .L_30)
.L_30:
        /*0004*/ 	.word	0x00000082


	//----- nvinfo : EIATTR_KPARAM_INFO
	.align		4
.L_31:
        /*0008*/ 	.byte	0x04, 0x17
        /*000a*/ 	.short	(.L_33 - .L_32)
.L_32:
        /*000c*/ 	.word	0x00000000
        /*0010*/ 	.short	0x0000
        /*0012*/ 	.short	0x0000
        /*0014*/ 	.byte	0x00, 0xf0, 0x01, 0x20


	//----- nvinfo : EIATTR_AT_ENTRY_FRAGMENTS
	.align		4
.L_33:
        /*0018*/ 	.byte	0x04, 0x4f
        /*001a*/ 	.short	(.L_35 - .L_34)


	//   ....[0]....
.L_34:
        /*001c*/ 	.word	0x00000006


	//----- nvinfo : EIATTR_RESERVED_SMEM_USED
	.align		4
.L_35:
        /*0020*/ 	.byte	0x01, 0x41
	.zero		2


	//----- nvinfo : EIATTR_SPARSE_MMA_MASK
	.align		4
        /*0024*/ 	.byte	0x03, 0x50
        /*0026*/ 	.short	0x0000


	//----- nvinfo : EIATTR_TCGEN05_1CTA_USED
	.align		4
        /*0028*/ 	.byte	0x01, 0x51
	.zero		2


	//----- nvinfo : EIATTR_MAXREG_COUNT
	.align		4
        /*002c*/ 	.byte	0x03, 0x1b
        /*002e*/ 	.short	0x00ff


	//----- nvinfo : EIATTR_NUM_BARRIERS
	.align		4
        /*0030*/ 	.byte	0x02, 0x4c
        /*0032*/ 	.byte	0x07
	.zero		1


	//----- nvinfo : EIATTR_EXTERNS
	.align		4
        /*0034*/ 	.byte	0x04, 0x0f
        /*0036*/ 	.short	(.L_37 - .L_36)


	//   ....[0]....
	.align		4
.L_36:
        /*0038*/ 	.word	index@(__assertfail)


	//----- nvinfo : EIATTR_ANNOTATIONS
	.align		4
.L_37:
        /*003c*/ 	.byte	0x04, 0x55
        /*003e*/ 	.short	(.L_39 - .L_38)


	//   ....[0]....
.L_38:
        /*0040*/ 	.word	0x00000001
        /*0044*/ 	.byte	0xb0, 0x00, 0x00, 0x00, 0x01, 0x00, 0x00, 0x00, 0x50, 0x01, 0x00, 0x00, 0x01, 0x00, 0x00, 0x00
        /* <DEDUP_REMOVED lines=46> */
        /*0334*/ 	.byte	0x30, 0x9e, 0x00, 0x00


	//----- nvinfo : EIATTR_MERCURY_ISA_VERSION
	.align		4
.L_39:
        /*0338*/ 	.byte	0x03, 0x5f
        /*033a*/ 	.short	0x0101


	//----- nvinfo : EIATTR_INT_WARP_WIDE_INSTR_OFFSETS
	.align		4
        /*033c*/ 	.byte	0x04, 0x31
        /*033e*/ 	.short	(.L_41 - .L_40)


	//   ....[0]....
.L_40:
        /*0340*/ 	.word	0x00004300


	//   ....[1]....
        /*0344*/ 	.word	0x00004320


	//   ....[2]....
        /*0348*/ 	.word	0x00004350


	//   ....[3]....
        /*034c*/ 	.word	0x00004f80


	//   ....[4]....
        /*0350*/ 	.word	0x00005000


	//   ....[5]....
        /*0354*/ 	.word	0x00005060


	//   ....[6]....
        /*0358*/ 	.word	0x000050c0


	//   ....[7]....
        /*035c*/ 	.word	0x00005180


	//   ....[8]....
        /*0360*/ 	.word	0x000051a0


	//----- nvinfo : EIATTR_COOP_GROUP_MASK_REGIDS
	.align		4
.L_41:
        /*0364*/ 	.byte	0x04, 0x29
        /*0366*/ 	.short	(.L_43 - .L_42)


	//   ....[0]....
.L_42:
        /*0368*/ 	.word	0xffffffff


	//   ....[1]....
        /*036c*/ 	.word	0xffffffff


	//   ....[2]....
        /*0370*/ 	.word	0xffffffff


	//   ....[3]....
        /*0374*/ 	.word	0xffffffff


	//   ....[4]....
        /*0378*/ 	.word	0xffffffff


	//   ....[5]....
        /*037c*/ 	.word	0xffffffff


	//   ....[6]....
        /*0380*/ 	.word	0xffffffff


	//   ....[7]....
        /*0384*/ 	.word	0xffffffff


	//   ....[8]....
        /*0388*/ 	.word	0xffffffff


	//   ....[9]....
        /*038c*/ 	.word	0xffffffff


	//   ....[10]....
        /*0390*/ 	.word	0xffffffff


	//   ....[11]....
        /*0394*/ 	.word	0xffffffff


	//   ....[12]....
        /*0398*/ 	.word	0xffffffff


	//----- nvinfo : EIATTR_COOP_GROUP_INSTR_OFFSETS
	.align		4
.L_43:
        /*039c*/ 	.byte	0x04, 0x28
        /*039e*/ 	.short	(.L_45 - .L_44)


	//   ....[0]....
.L_44:
        /*03a0*/ 	.word	0x00000080


	//   ....[1]....
        /*03a4*/ 	.word	0x00000520


	//   ....[2]....
        /*03a8*/ 	.word	0x000008c0


	//   ....[3]....
        /*03ac*/ 	.word	0x00000a00


	//   ....[4]....
        /*03b0*/ 	.word	0x00000b00


	//   ....[5]....
        /*03b4*/ 	.word	0x00000c70


	//   ....[6]....
        /*03b8*/ 	.word	0x00000df0


	//   ....[7]....
        /*03bc*/ 	.word	0x00001fa0


	//   ....[8]....
        /*03c0*/ 	.word	0x00003750


	//   ....[9]....
        /*03c4*/ 	.word	0x00003960


	//   ....[10]....
        /*03c8*/ 	.word	0x00003990


	//   ....[11]....
        /*03cc*/ 	.word	0x000041e0


	//   ....[12]....
        /*03d0*/ 	.word	0x00004410


	//----- nvinfo : EIATTR_VRC_CTA_INIT_COUNT
	.align		4
.L_45:
        /*03d4*/ 	.byte	0x02, 0x4a
        /*03d6*/ 	.byte	0x80
	.zero		1


	//----- nvinfo : EIATTR_SYSCALL_OFFSETS
	.align		4
        /*03d8*/ 	.byte	0x04, 0x46
        /*03da*/ 	.short	(.L_47 - .L_46)


	//   ....[0]....
.L_46:
        /*03dc*/ 	.word	0x00005bb0


	//   ....[1]....
        /*03e0*/ 	.word	0x00005ce0


	//   ....[2]....
        /*03e4*/ 	.word	0x000068b0


	//   ....[3]....
        /*03e8*/ 	.word	0x00006a20


	//   ....[4]....
        /*03ec*/ 	.word	0x00006b90


	//   ....[5]....
        /*03f0*/ 	.word	0x00006d00


	//   ....[6]....
        /*03f4*/ 	.word	0x00006e70


	//----- nvinfo : EIATTR_MBARRIER_INSTR_OFFSETS
	.align		4
.L_47:
        /*03f8*/ 	.byte	0x04, 0x39
        /*03fa*/ 	.short	(.L_49 - .L_48)


	//   ....[0]....
.L_48:
        /*03fc*/ 	.word	0x00000620
        /*0400*/ 	.word	0x000000ff
        /*0404*/ 	.word	0x00000000
        /*0408*/ 	.short	0x0100
        /*040a*/ 	.byte	0x04
	.zero		1


	//   ....[1]....
        /*040c*/ 	.word	0x00000630
        /*0410*/ 	.word	0x000000ff
        /*0414*/ 	.word	0x000000a0
        /*0418*/ 	.short	0x0100
        /*041a*/ 	.byte	0x04
	.zero		1


	//   ....[2]....
        /*041c*/ 	.word	0x00000640
        /*0420*/ 	.word	0x000000ff
        /*0424*/ 	.word	0x00000008
        /*0428*/ 	.short	0x0100
        /*042a*/ 	.byte	0x04
	.zero		1


	//   ....[3]....
        /*042c*/ 	.word	0x00000650
        /*0430*/ 	.word	0x000000ff
        /*0434*/ 	.word	0x000000a8
        /*0438*/ 	.short	0x0100
        /*043a*/ 	.byte	0x04
	.zero		1


	//   ....[4]....
        /*043c*/ 	.word	0x00000660
        /*0440*/ 	.word	0x000000ff
        /*0444*/ 	.word	0x00000010
        /*0448*/ 	.short	0x0100
        /*044a*/ 	.byte	0x04
	.zero		1


	//   ....[5]....
        /*044c*/ 	.word	0x00000670
        /*0450*/ 	.word	0x000000ff
        /*0454*/ 	.word	0x000000b0
        /*0458*/ 	.short	0x0100
        /*045a*/ 	.byte	0x04
	.zero		1


	//   ....[6]....
        /*045c*/ 	.word	0x00000680
        /*0460*/ 	.word	0x000000ff
        /*0464*/ 	.word	0x00000018
        /*0468*/ 	.short	0x0100
        /*046a*/ 	.byte	0x04
	.zero		1


	//   ....[7]....
        /*046c*/ 	.word	0x00000690
        /*0470*/ 	.word	0x000000ff
        /*0474*/ 	.word	0x000000b8
        /*0478*/ 	.short	0x0100
        /*047a*/ 	.byte	0x04
	.zero		1


	//   ....[8]....
        /*047c*/ 	.word	0x000006a0
        /*0480*/ 	.word	0x000000ff
        /*0484*/ 	.word	0x00000020
        /*0488*/ 	.short	0x0100
        /*048a*/ 	.byte	0x04
	.zero		1


	//   ....[9]....
        /*048c*/ 	.word	0x000006b0
        /*0490*/ 	.word	0x000000ff
        /*0494*/ 	.word	0x000000c0
        /*0498*/ 	.short	0x0100
        /*049a*/ 	.byte	0x04
	.zero		1


	//   ....[10]....
        /*049c*/ 	.word	0x000006c0
        /*04a0*/ 	.word	0x000000ff
        /*04a4*/ 	.word	0x00000028
        /*04a8*/ 	.short	0x0100
        /*04aa*/ 	.byte	0x04
	.zero		1


	//   ....[11]....
        /*04ac*/ 	.word	0x000006d0
        /*04b0*/ 	.word	0x000000ff
        /*04b4*/ 	.word	0x000000c8
        /*04b8*/ 	.short	0x0100
        /*04ba*/ 	.byte	0x04
	.zero		1


	//   ....[12]....
        /*04bc*/ 	.word	0x000006e0
        /*04c0*/ 	.word	0x000000ff
        /*04c4*/ 	.word	0x00000030
        /*04c8*/ 	.short	0x0100
        /*04ca*/ 	.byte	0x04
	.zero		1


	//   ....[13]....
        /*04cc*/ 	.word	0x000006f0
        /*04d0*/ 	.word	0x000000ff
        /*04d4*/ 	.word	0x000000d0
        /*04d8*/ 	.short	0x0100
        /*04da*/ 	.byte	0x04
	.zero		1


	//   ....[14]....
        /*04dc*/ 	.word	0x00000700
        /*04e0*/ 	.word	0x000000ff
        /*04e4*/ 	.word	0x00000038
        /*04e8*/ 	.short	0x0100
        /*04ea*/ 	.byte	0x04
	.zero		1


	//   ....[15]....
        /*04ec*/ 	.word	0x00000710
        /*04f0*/ 	.word	0x000000ff
        /*04f4*/ 	.word	0x000000d8
        /*04f8*/ 	.short	0x0100
        /*04fa*/ 	.byte	0x04
	.zero		1


	//   ....[16]....
        /*04fc*/ 	.word	0x00000720
        /*0500*/ 	.word	0x000000ff
        /*0504*/ 	.word	0x00000040
        /*0508*/ 	.short	0x0100
        /*050a*/ 	.byte	0x04
	.zero		1


	//   ....[17]....
        /*050c*/ 	.word	0x00000730
        /*0510*/ 	.word	0x000000ff
        /*0514*/ 	.word	0x000000e0
        /*0518*/ 	.short	0x0100
        /*051a*/ 	.byte	0x04
	.zero		1


	//   ....[18]....
        /*051c*/ 	.word	0x00000740
        /*0520*/ 	.word	0x000000ff
        /*0524*/ 	.word	0x00000048
        /*0528*/ 	.short	0x0100
        /*052a*/ 	.byte	0x04
	.zero		1


	//   ....[19]....
        /*052c*/ 	.word	0x00000750
        /*0530*/ 	.word	0x000000ff
        /*0534*/ 	.word	0x000000e8
        /*0538*/ 	.short	0x0100
        /*053a*/ 	.byte	0x04
	.zero		1


	//   ....[20]....
        /*053c*/ 	.word	0x00000760
        /*0540*/ 	.word	0x000000ff
        /*0544*/ 	.word	0x00000050
        /*0548*/ 	.short	0x0100
        /*054a*/ 	.byte	0x04
	.zero		1


	//   ....[21]....
        /*054c*/ 	.word	0x00000770
        /*0550*/ 	.word	0x000000ff
        /*0554*/ 	.word	0x000000f0
        /*0558*/ 	.short	0x0100
        /*055a*/ 	.byte	0x04
	.zero		1


	//   ....[22]....
        /*055c*/ 	.word	0x00000780
        /*0560*/ 	.word	0x000000ff
        /*0564*/ 	.word	0x00000058
        /*0568*/ 	.short	0x0100
        /*056a*/ 	.byte	0x04
	.zero		1


	//   ....[23]....
        /*056c*/ 	.word	0x00000790
        /*0570*/ 	.word	0x000000ff
        /*0574*/ 	.word	0x000000f8
        /*0578*/ 	.short	0x0100
        /*057a*/ 	.byte	0x04
	.zero		1


	//   ....[24]....
        /*057c*/ 	.word	0x000007a0
        /*0580*/ 	.word	0x000000ff
        /*0584*/ 	.word	0x00000060
        /*0588*/ 	.short	0x0100
        /*058a*/ 	.byte	0x04
	.zero		1


	//   ....[25]....
        /*058c*/ 	.word	0x000007b0
        /*0590*/ 	.word	0x000000ff
        /*0594*/ 	.word	0x00000100
        /*0598*/ 	.short	0x0100
        /*059a*/ 	.byte	0x04
	.zero		1


	//   ....[26]....
        /*059c*/ 	.word	0x000007c0
        /*05a0*/ 	.word	0x000000ff
        /*05a4*/ 	.word	0x00000068
        /*05a8*/ 	.short	0x0100
        /*05aa*/ 	.byte	0x04
	.zero		1


	//   ....[27]....
        /*05ac*/ 	.word	0x000007d0
        /*05b0*/ 	.word	0x000000ff
        /*05b4*/ 	.word	0x00000108
        /*05b8*/ 	.short	0x0100
        /*05ba*/ 	.byte	0x04
	.zero		1


	//   ....[28]....
        /*05bc*/ 	.word	0x000007e0
        /*05c0*/ 	.word	0x000000ff
        /*05c4*/ 	.word	0x00000070
        /*05c8*/ 	.short	0x0100
        /*05ca*/ 	.byte	0x04
	.zero		1


	//   ....[29]....
        /*05cc*/ 	.word	0x000007f0
        /*05d0*/ 	.word	0x000000ff
        /*05d4*/ 	.word	0x00000110
        /*05d8*/ 	.short	0x0100
        /*05da*/ 	.byte	0x04
	.zero		1


	//   ....[30]....
        /*05dc*/ 	.word	0x00000800
        /*05e0*/ 	.word	0x000000ff
        /*05e4*/ 	.word	0x00000078
        /*05e8*/ 	.short	0x0100
        /*05ea*/ 	.byte	0x04
	.zero		1


	//   ....[31]....
        /*05ec*/ 	.word	0x00000810
        /*05f0*/ 	.word	0x000000ff
        /*05f4*/ 	.word	0x00000118
        /*05f8*/ 	.short	0x0100
        /*05fa*/ 	.byte	0x04
	.zero		1


	//   ....[32]....
        /*05fc*/ 	.word	0x00000820
        /*0600*/ 	.word	0x000000ff
        /*0604*/ 	.word	0x00000080
        /*0608*/ 	.short	0x0100
        /*060a*/ 	.byte	0x04
	.zero		1


	//   ....[33]....
        /*060c*/ 	.word	0x00000830
        /*0610*/ 	.word	0x000000ff
        /*0614*/ 	.word	0x00000120
        /*0618*/ 	.short	0x0100
        /*061a*/ 	.byte	0x04
	.zero		1


	//   ....[34]....
        /*061c*/ 	.word	0x00000840
        /*0620*/ 	.word	0x000000ff
        /*0624*/ 	.word	0x00000088
        /*0628*/ 	.short	0x0100
        /*062a*/ 	.byte	0x04
	.zero		1


	//   ....[35]....
        /*062c*/ 	.word	0x00000850
        /*0630*/ 	.word	0x000000ff
        /*0634*/ 	.word	0x00000128
        /*0638*/ 	.short	0x0100
        /*063a*/ 	.byte	0x04
	.zero		1


	//   ....[36]....
        /*063c*/ 	.word	0x00000860
        /*0640*/ 	.word	0x000000ff
        /*0644*/ 	.word	0x00000090
        /*0648*/ 	.short	0x0100
        /*064a*/ 	.byte	0x04
	.zero		1


	//   ....[37]....
        /*064c*/ 	.word	0x00000870
        /*0650*/ 	.word	0x000000ff
        /*0654*/ 	.word	0x00000130
        /*0658*/ 	.short	0x0100
        /*065a*/ 	.byte	0x04
	.zero		1


	//   ....[38]....
        /*065c*/ 	.word	0x00000880
        /*0660*/ 	.word	0x000000ff
        /*0664*/ 	.word	0x00000098
        /*0668*/ 	.short	0x0100
        /*066a*/ 	.byte	0x04
	.zero		1


	//   ....[39]....
        /*066c*/ 	.word	0x00000890
        /*0670*/ 	.word	0x000000ff
        /*0674*/ 	.word	0x00000138
        /*0678*/ 	.short	0x0100
        /*067a*/ 	.byte	0x04
	.zero		1


	//   ....[40]....
        /*067c*/ 	.word	0x000009d0
        /*0680*/ 	.word	0x000000ff
        /*0684*/ 	.word	0x00000140
        /*0688*/ 	.short	0x0100
        /*068a*/ 	.byte	0x04
	.zero		1


	//   ....[41]....
        /*068c*/ 	.word	0x000009e0
        /*0690*/ 	.word	0x000000ff
        /*0694*/ 	.word	0x00000148
        /*0698*/ 	.short	0x0100
        /*069a*/ 	.byte	0x04
	.zero		1


	//   ....[42]....
        /*069c*/ 	.word	0x00000ad0
        /*06a0*/ 	.word	0x000000ff
        /*06a4*/ 	.word	0x00000150
        /*06a8*/ 	.short	0x0100
        /*06aa*/ 	.byte	0x06
	.zero		1


	//   ....[43]....
        /*06ac*/ 	.word	0x00000ae0
        /*06b0*/ 	.word	0x000000ff
        /*06b4*/ 	.word	0x00000158
        /*06b8*/ 	.short	0x0100
        /*06ba*/ 	.byte	0x06
	.zero		1


	//   ....[44]....
        /*06bc*/ 	.word	0x00000c20
        /*06c0*/ 	.word	0x000000ff
        /*06c4*/ 	.word	0x00000160
        /*06c8*/ 	.short	0x0100
        /*06ca*/ 	.byte	0x06
	.zero		1


	//   ....[45]....
        /*06cc*/ 	.word	0x00000c30
        /*06d0*/ 	.word	0x000000ff
        /*06d4*/ 	.word	0x00000170
        /*06d8*/ 	.short	0x0100
        /*06da*/ 	.byte	0x06
	.zero		1


	//   ....[46]....
        /*06dc*/ 	.word	0x00000c40
        /*06e0*/ 	.word	0x000000ff
        /*06e4*/ 	.word	0x00000168
        /*06e8*/ 	.short	0x0100
        /*06ea*/ 	.byte	0x06
	.zero		1


	//   ....[47]....
        /*06ec*/ 	.word	0x00000c50
        /*06f0*/ 	.word	0x000000ff
        /*06f4*/ 	.word	0x00000178
        /*06f8*/ 	.short	0x0100
        /*06fa*/ 	.byte	0x06
	.zero		1


	//   ....[48]....
        /*06fc*/ 	.word	0x00000d80
        /*0700*/ 	.word	0x000000ff
        /*0704*/ 	.word	0x00000180
        /*0708*/ 	.short	0x0100
        /*070a*/ 	.byte	0x04
	.zero		1


	//   ....[49]....
        /*070c*/ 	.word	0x00000d90
        /*0710*/ 	.word	0x000000ff
        /*0714*/ 	.word	0x00000198
        /*0718*/ 	.short	0x0100
        /*071a*/ 	.byte	0x04
	.zero		1


	//   ....[50]....
        /*071c*/ 	.word	0x00000da0
        /*0720*/ 	.word	0x000000ff
        /*0724*/ 	.word	0x00000188
        /*0728*/ 	.short	0x0100
        /*072a*/ 	.byte	0x04
	.zero		1


	//   ....[51]....
        /*072c*/ 	.word	0x00000db0
        /*0730*/ 	.word	0x000000ff
        /*0734*/ 	.word	0x000001a0
        /*0738*/ 	.short	0x0100
        /*073a*/ 	.byte	0x04
	.zero		1


	//   ....[52]....
        /*073c*/ 	.word	0x00000dc0
        /*0740*/ 	.word	0x000000ff
        /*0744*/ 	.word	0x00000190
        /*0748*/ 	.short	0x0100
        /*074a*/ 	.byte	0x04
	.zero		1


	//   ....[53]....
        /*074c*/ 	.word	0x00000dd0
        /*0750*/ 	.word	0x000000ff
        /*0754*/ 	.word	0x000001a8
        /*0758*/ 	.short	0x0100
        /*075a*/ 	.byte	0x04
	.zero		1


	//   ....[54]....
        /*075c*/ 	.word	0x00000ee0
        /*0760*/ 	.word	0x000000ff
        /*0764*/ 	.word	0x000001b0
        /*0768*/ 	.short	0x0100
        /*076a*/ 	.byte	0x04
	.zero		1


	//   ....[55]....
        /*076c*/ 	.word	0x00000ef0
        /*0770*/ 	.word	0x000000ff
        /*0774*/ 	.word	0x000001c0
        /*0778*/ 	.short	0x0100
        /*077a*/ 	.byte	0x04
	.zero		1


	//   ....[56]....
        /*077c*/ 	.word	0x00000f00
        /*0780*/ 	.word	0x000000ff
        /*0784*/ 	.word	0x000001b8
        /*0788*/ 	.short	0x0100
        /*078a*/ 	.byte	0x04
	.zero		1


	//   ....[57]....
        /*078c*/ 	.word	0x00000f10
        /*0790*/ 	.word	0x000000ff
        /*0794*/ 	.word	0x000001c8
        /*0798*/ 	.short	0x0100
        /*079a*/ 	.byte	0x04
	.zero		1


	//   ....[58]....
        /*079c*/ 	.word	0x000018c0
        /*07a0*/ 	.word	0x00000003
        /*07a4*/ 	.word	0x000001c0
        /*07a8*/ 	.short	0x010a
        /*07aa*/ 	.byte	0xff
	.zero		1


	//   ....[59]....
        /*07ac*/ 	.word	0x000018f0
        /*07b0*/ 	.word	0x00000003
        /*07b4*/ 	.word	0x000001b0
        /*07b8*/ 	.short	0x0101
        /*07ba*/ 	.byte	0xff
	.zero		1


	//   ....[60]....
        /*07bc*/ 	.word	0x000019c0
        /*07c0*/ 	.word	0x000000ff
        /*07c4*/ 	.word	0x000000a0
        /*07c8*/ 	.short	0x010a
        /*07ca*/ 	.byte	0x06
	.zero		1


	//   ....[61]....
        /*07cc*/ 	.word	0x00001a40
        /*07d0*/ 	.word	0x000000ff
        /*07d4*/ 	.word	0x000000a0
        /*07d8*/ 	.short	0x010a
        /*07da*/ 	.byte	0x21
	.zero		1


	//   ....[62]....
        /*07dc*/ 	.word	0x00001b90
        /*07e0*/ 	.word	0x000000ff
        /*07e4*/ 	.word	0x000000a0
        /*07e8*/ 	.short	0x010a
        /*07ea*/ 	.byte	0x08
	.zero		1


	//   ....[63]....
        /*07ec*/ 	.word	0x00001ca0
        /*07f0*/ 	.word	0x000000ff
        /*07f4*/ 	.word	0x00000158
        /*07f8*/ 	.short	0x0101
        /*07fa*/ 	.byte	0x04
	.zero		1


	//   ....[64]....
        /*07fc*/ 	.word	0x00001cc0
        /*0800*/ 	.word	0x000000ff
        /*0804*/ 	.word	0x000000a0
        /*0808*/ 	.short	0x010a
        /*080a*/ 	.byte	0x06
	.zero		1


	//   ....[65]....
        /*080c*/ 	.word	0x00001d40
        /*0810*/ 	.word	0x000000ff
        /*0814*/ 	.word	0x000000a0
        /*0818*/ 	.short	0x010a
        /*081a*/ 	.byte	0x11
	.zero		1


	//   ....[66]....
        /*081c*/ 	.word	0x00001e90
        /*0820*/ 	.word	0x000000ff
        /*0824*/ 	.word	0x000000a0
        /*0828*/ 	.short	0x010a
        /*082a*/ 	.byte	0x08
	.zero		1


	//   ....[67]....
        /*082c*/ 	.word	0x00001fd0
        /*0830*/ 	.word	0x00000003
        /*0834*/ 	.word	0x00000160
        /*0838*/ 	.short	0x010a
        /*083a*/ 	.byte	0xff
	.zero		1


	//   ....[68]....
        /*083c*/ 	.word	0x00002120
        /*0840*/ 	.word	0x00000000
        /*0844*/ 	.word	0x00000000
        /*0848*/ 	.short	0x0101
        /*084a*/ 	.byte	0xff
	.zero		1


	//   ....[69]....
        /*084c*/ 	.word	0x000026c0
        /*0850*/ 	.word	0x000000ff
        /*0854*/ 	.word	0x00000000
        /*0858*/ 	.short	0x010a
        /*085a*/ 	.byte	0x04
	.zero		1


	//   ....[70]....
        /*085c*/ 	.word	0x00002750
        /*0860*/ 	.word	0x000000ff
        /*0864*/ 	.word	0x00000000
        /*0868*/ 	.short	0x010a
        /*086a*/ 	.byte	0x05
	.zero		1


	//   ....[71]....
        /*086c*/ 	.word	0x000027e0
        /*0870*/ 	.word	0x000000ff
        /*0874*/ 	.word	0x00000000
        /*0878*/ 	.short	0x010a
        /*087a*/ 	.byte	0x05
	.zero		1


	//   ....[72]....
        /*087c*/ 	.word	0x00002870
        /*0880*/ 	.word	0x000000ff
        /*0884*/ 	.word	0x00000000
        /*0888*/ 	.short	0x010a
        /*088a*/ 	.byte	0x05
	.zero		1


	//   ....[73]....
        /*088c*/ 	.word	0x00002900
        /*0890*/ 	.word	0x000000ff
        /*0894*/ 	.word	0x00000000
        /*0898*/ 	.short	0x010a
        /*089a*/ 	.byte	0x05
	.zero		1


	//   ....[74]....
        /*089c*/ 	.word	0x00002990
        /*08a0*/ 	.word	0x000000ff
        /*08a4*/ 	.word	0x00000000
        /*08a8*/ 	.short	0x010a
        /*08aa*/ 	.byte	0x05
	.zero		1


	//   ....[75]....
        /*08ac*/ 	.word	0x00002a20
        /*08b0*/ 	.word	0x000000ff
        /*08b4*/ 	.word	0x00000000
        /*08b8*/ 	.short	0x010a
        /*08ba*/ 	.byte	0x05
	.zero		1


	//   ....[76]....
        /*08bc*/ 	.word	0x00002ab0
        /*08c0*/ 	.word	0x000000ff
        /*08c4*/ 	.word	0x00000000
        /*08c8*/ 	.short	0x010a
        /*08ca*/ 	.byte	0x05
	.zero		1


	//   ....[77]....
        /*08cc*/ 	.word	0x00002b40
        /*08d0*/ 	.word	0x000000ff
        /*08d4*/ 	.word	0x00000000
        /*08d8*/ 	.short	0x010a
        /*08da*/ 	.byte	0x05
	.zero		1


	//   ....[78]....
        /*08dc*/ 	.word	0x00002bd0
        /*08e0*/ 	.word	0x000000ff
        /*08e4*/ 	.word	0x00000000
        /*08e8*/ 	.short	0x010a
        /*08ea*/ 	.byte	0x05
	.zero		1


	//   ....[79]....
        /*08ec*/ 	.word	0x00002c60
        /*08f0*/ 	.word	0x000000ff
        /*08f4*/ 	.word	0x00000000
        /*08f8*/ 	.short	0x010a
        /*08fa*/ 	.byte	0x05
	.zero		1


	//   ....[80]....
        /*08fc*/ 	.word	0x00002cf0
        /*0900*/ 	.word	0x000000ff
        /*0904*/ 	.word	0x00000000
        /*0908*/ 	.short	0x010a
        /*090a*/ 	.byte	0x05
	.zero		1


	//   ....[81]....
        /*090c*/ 	.word	0x00002d80
        /*0910*/ 	.word	0x000000ff
        /*0914*/ 	.word	0x00000000
        /*0918*/ 	.short	0x010a
        /*091a*/ 	.byte	0x05
	.zero		1


	//   ....[82]....
        /*091c*/ 	.word	0x00002e10
        /*0920*/ 	.word	0x000000ff
        /*0924*/ 	.word	0x00000000
        /*0928*/ 	.short	0x010a
        /*092a*/ 	.byte	0x05
	.zero		1


	//   ....[83]....
        /*092c*/ 	.word	0x00002ea0
        /*0930*/ 	.word	0x000000ff
        /*0934*/ 	.word	0x00000000
        /*0938*/ 	.short	0x010a
        /*093a*/ 	.byte	0x05
	.zero		1


	//   ....[84]....
        /*093c*/ 	.word	0x00002f30
        /*0940*/ 	.word	0x000000ff
        /*0944*/ 	.word	0x00000000
        /*0948*/ 	.short	0x010a
        /*094a*/ 	.byte	0x05
	.zero		1


	//   ....[85]....
        /*094c*/ 	.word	0x00002fc0
        /*0950*/ 	.word	0x000000ff
        /*0954*/ 	.word	0x00000000
        /*0958*/ 	.short	0x010a
        /*095a*/ 	.byte	0x05
	.zero		1


	//   ....[86]....
        /*095c*/ 	.word	0x00003050
        /*0960*/ 	.word	0x000000ff
        /*0964*/ 	.word	0x00000000
        /*0968*/ 	.short	0x010a
        /*096a*/ 	.byte	0x05
	.zero		1


	//   ....[87]....
        /*096c*/ 	.word	0x000030e0
        /*0970*/ 	.word	0x000000ff
        /*0974*/ 	.word	0x00000000
        /*0978*/ 	.short	0x010a
        /*097a*/ 	.byte	0x05
	.zero		1


	//   ....[88]....
        /*097c*/ 	.word	0x00003180
        /*0980*/ 	.word	0x00000000
        /*0984*/ 	.word	0x00000000
        /*0988*/ 	.short	0x010a
        /*098a*/ 	.byte	0xff
	.zero		1


	//   ....[89]....
        /*098c*/ 	.word	0x000032a0
        /*0990*/ 	.word	0x00000002
        /*0994*/ 	.word	0x000001b0
        /*0998*/ 	.short	0x010a
        /*099a*/ 	.byte	0xff
	.zero		1


	//   ....[90]....
        /*099c*/ 	.word	0x00003300
        /*09a0*/ 	.word	0x00000004
        /*09a4*/ 	.word	0x00000000
        /*09a8*/ 	.short	0x0101
        /*09aa*/ 	.byte	0xff
	.zero		1


	//   ....[91]....
        /*09ac*/ 	.word	0x00003320
        /*09b0*/ 	.word	0x000000ff
        /*09b4*/ 	.word	0x00000170
        /*09b8*/ 	.short	0x010a
        /*09ba*/ 	.byte	0x04
	.zero		1


	//   ....[92]....
        /*09bc*/ 	.word	0x00003440
        /*09c0*/ 	.word	0x00000002
        /*09c4*/ 	.word	0x00000160
        /*09c8*/ 	.short	0x010a
        /*09ca*/ 	.byte	0xff
	.zero		1


	//   ....[93]....
        /*09cc*/ 	.word	0x00003550
        /*09d0*/ 	.word	0x00000002
        /*09d4*/ 	.word	0x00000000
        /*09d8*/ 	.short	0x0101
        /*09da*/ 	.byte	0xff
	.zero		1


	//   ....[94]....
        /*09dc*/ 	.word	0x000035e0
        /*09e0*/ 	.word	0x000000ff
        /*09e4*/ 	.word	0x00000170
        /*09e8*/ 	.short	0x0106
        /*09ea*/ 	.byte	0x04
	.zero		1


	//   ....[95]....
        /*09ec*/ 	.word	0x00003600
        /*09f0*/ 	.word	0x000000ff
        /*09f4*/ 	.word	0x00000170
        /*09f8*/ 	.short	0x010a
        /*09fa*/ 	.byte	0x04
	.zero		1


	//   ....[96]....
        /*09fc*/ 	.word	0x00003690
        /*0a00*/ 	.word	0x000000ff
        /*0a04*/ 	.word	0x00000170
        /*0a08*/ 	.short	0x0106
        /*0a0a*/ 	.byte	0x07
	.zero		1


	//   ....[97]....
        /*0a0c*/ 	.word	0x000036d0
        /*0a10*/ 	.word	0x00000000
        /*0a14*/ 	.word	0x00000170
        /*0a18*/ 	.short	0x010a
        /*0a1a*/ 	.byte	0xff
	.zero		1


	//   ....[98]....
        /*0a1c*/ 	.word	0x00003bb0
        /*0a20*/ 	.word	0x00000000
        /*0a24*/ 	.word	0x00000160
        /*0a28*/ 	.short	0x010a
        /*0a2a*/ 	.byte	0xff
	.zero		1


	//   ....[99]....
        /*0a2c*/ 	.word	0x00003cb0
        /*0a30*/ 	.word	0x00000003
        /*0a34*/ 	.word	0x00000000
        /*0a38*/ 	.short	0x0101
        /*0a3a*/ 	.byte	0xff
	.zero		1


	//   ....[100]....
        /*0a3c*/ 	.word	0x00003cc0
        /*0a40*/ 	.word	0x000000ff
        /*0a44*/ 	.word	0x00000000
        /*0a48*/ 	.short	0x010a
        /*0a4a*/ 	.byte	0x05
	.zero		1


	//   ....[101]....
        /*0a4c*/ 	.word	0x00003cd0
        /*0a50*/ 	.word	0x000000ff
        /*0a54*/ 	.word	0x00000198
        /*0a58*/ 	.short	0x010a
        /*0a5a*/ 	.byte	0x11
	.zero		1


	//   ....[102]....
        /*0a5c*/ 	.word	0x00003db0
        /*0a60*/ 	.word	0x000000ff
        /*0a64*/ 	.word	0x00000000
        /*0a68*/ 	.short	0x010a
        /*0a6a*/ 	.byte	0x07
	.zero		1


	//   ....[103]....
        /*0a6c*/ 	.word	0x00003ec0
        /*0a70*/ 	.word	0x000000ff
        /*0a74*/ 	.word	0x00000000
        /*0a78*/ 	.short	0x010a
        /*0a7a*/ 	.byte	0x0a
	.zero		1


	//   ....[104]....
        /*0a7c*/ 	.word	0x000040a0
        /*0a80*/ 	.word	0x000000ff
        /*0a84*/ 	.word	0x00000000
        /*0a88*/ 	.short	0x010a
        /*0a8a*/ 	.byte	0x04
	.zero		1


	//   ....[105]....
        /*0a8c*/ 	.word	0x00004130
        /*0a90*/ 	.word	0x000000ff
        /*0a94*/ 	.word	0x00000000
        /*0a98*/ 	.short	0x010a
        /*0a9a*/ 	.byte	0x05
	.zero		1


	//   ....[106]....
        /*0a9c*/ 	.word	0x000041c0
        /*0aa0*/ 	.word	0x000000ff
        /*0aa4*/ 	.word	0x00000000
        /*0aa8*/ 	.short	0x010a
        /*0aaa*/ 	.byte	0x04
	.zero		1


	//   ....[107]....
        /*0aac*/ 	.word	0x000046a0
        /*0ab0*/ 	.word	0x00000003
        /*0ab4*/ 	.word	0x00000160
        /*0ab8*/ 	.short	0x010a
        /*0aba*/ 	.byte	0xff
	.zero		1


	//   ....[108]....
        /*0abc*/ 	.word	0x00004810
        /*0ac0*/ 	.word	0x00000000
        /*0ac4*/ 	.word	0x00000000
        /*0ac8*/ 	.short	0x0101
        /*0aca*/ 	.byte	0xff
	.zero		1


	//   ....[109]....
        /*0acc*/ 	.word	0x00004cd0
        /*0ad0*/ 	.word	0x000000ff
        /*0ad4*/ 	.word	0x00000158
        /*0ad8*/ 	.short	0x010a
        /*0ada*/ 	.byte	0x1d
	.zero		1


	//   ....[110]....
        /*0adc*/ 	.word	0x00004ea0
        /*0ae0*/ 	.word	0x000000ff
        /*0ae4*/ 	.word	0x00000148
        /*0ae8*/ 	.short	0x010a
        /*0aea*/ 	.byte	0x1d
	.zero		1


	//   ....[111]....
        /*0aec*/ 	.word	0x000051c0
        /*0af0*/ 	.word	0x000000ff
        /*0af4*/ 	.word	0x00000140
        /*0af8*/ 	.short	0x010b
        /*0afa*/ 	.byte	0x1d
	.zero		1


	//   ....[112]....
        /*0afc*/ 	.word	0x000051d0
        /*0b00*/ 	.word	0x000000ff
        /*0b04*/ 	.word	0x00000000
        /*0b08*/ 	.short	0x0101
        /*0b0a*/ 	.byte	0x2c
	.zero		1


	//   ....[113]....
        /*0b0c*/ 	.word	0x00005210
        /*0b10*/ 	.word	0x00000000
        /*0b14*/ 	.word	0x00000148
        /*0b18*/ 	.short	0x010a
        /*0b1a*/ 	.byte	0xff
	.zero		1


	//   ....[114]....
        /*0b1c*/ 	.word	0x00005420
        /*0b20*/ 	.word	0x000000ff
        /*0b24*/ 	.word	0x00000160
        /*0b28*/ 	.short	0x010a
        /*0b2a*/ 	.byte	0x04
	.zero		1


	//   ....[115]....
        /*0b2c*/ 	.word	0x000054f0
        /*0b30*/ 	.word	0x000000ff
        /*0b34*/ 	.word	0x00000000
        /*0b38*/ 	.short	0x0101
        /*0b3a*/ 	.byte	0x04
	.zero		1


	//   ....[116]....
        /*0b3c*/ 	.word	0x000061c0
        /*0b40*/ 	.word	0x000000ff
        /*0b44*/ 	.word	0x00000140
        /*0b48*/ 	.short	0x010a
        /*0b4a*/ 	.byte	0x2c
	.zero		1


	//   ....[117]....
        /*0b4c*/ 	.word	0x000061d0
        /*0b50*/ 	.word	0x00000016
        /*0b54*/ 	.word	0x00000180
        /*0b58*/ 	.short	0x010a
        /*0b5a*/ 	.byte	0xff
	.zero		1


	//   ....[118]....
        /*0b5c*/ 	.word	0x00006400
        /*0b60*/ 	.word	0x000000ff
        /*0b64*/ 	.word	0x00000140
        /*0b68*/ 	.short	0x010a
        /*0b6a*/ 	.byte	0x2c
	.zero		1


	//   ....[119]....
        /*0b6c*/ 	.word	0x000066d0
        /*0b70*/ 	.word	0x000000ff
        /*0b74*/ 	.word	0x00000000
        /*0b78*/ 	.short	0x0101
        /*0b7a*/ 	.byte	0x04
	.zero		1


	//   ....[120]....
        /*0b7c*/ 	.word	0x00006790
        /*0b80*/ 	.word	0x00000016
        /*0b84*/ 	.word	0x00000180
        /*0b88*/ 	.short	0x010a
        /*0b8a*/ 	.byte	0xff
	.zero		1


	//   ....[121]....
        /*0b8c*/ 	.word	0x00008ed0
        /*0b90*/ 	.word	0x000000ff
        /*0b94*/ 	.word	0x00000000
        /*0b98*/ 	.short	0x0101
        /*0b9a*/ 	.byte	0x04
	.zero		1


	//   ....[122]....
        /*0b9c*/ 	.word	0x0000a240
        /*0ba0*/ 	.word	0x00000003
        /*0ba4*/ 	.word	0x000001c0
        /*0ba8*/ 	.short	0x010a
        /*0baa*/ 	.byte	0xff
	.zero		1


	//   ....[123]....
        /*0bac*/ 	.word	0x0000a2a0
        /*0bb0*/ 	.word	0x00000000
        /*0bb4*/ 	.word	0x000000a0
        /*0bb8*/ 	.short	0x010a
        /*0bba*/ 	.byte	0xff
	.zero		1


	//   ....[124]....
        /*0bbc*/ 	.word	0x0000a300
        /*0bc0*/ 	.word	0x00000000
        /*0bc4*/ 	.word	0x000000a0
        /*0bc8*/ 	.short	0x010a
        /*0bca*/ 	.byte	0xff
	.zero		1


	//   ....[125]....
        /*0bcc*/ 	.word	0x0000a350
        /*0bd0*/ 	.word	0x00000003
        /*0bd4*/ 	.word	0x00000160
        /*0bd8*/ 	.short	0x010a
        /*0bda*/ 	.byte	0xff
	.zero		1


	//   ....[126]....
        /*0bdc*/ 	.word	0x0000a3b0
        /*0be0*/ 	.word	0x00000000
        /*0be4*/ 	.word	0x00000000
        /*0be8*/ 	.short	0x010a
        /*0bea*/ 	.byte	0xff
	.zero		1


	//   ....[127]....
        /*0bec*/ 	.word	0x0000a410
        /*0bf0*/ 	.word	0x00000000
        /*0bf4*/ 	.word	0x00000000
        /*0bf8*/ 	.short	0x010a
        /*0bfa*/ 	.byte	0xff
	.zero		1


	//   ....[128]....
        /*0bfc*/ 	.word	0x0000a470
        /*0c00*/ 	.word	0x00000000
        /*0c04*/ 	.word	0x00000000
        /*0c08*/ 	.short	0x010a
        /*0c0a*/ 	.byte	0xff
	.zero		1


	//   ....[129]....
        /*0c0c*/ 	.word	0x0000a4d0
        /*0c10*/ 	.word	0x00000000
        /*0c14*/ 	.word	0x00000000
        /*0c18*/ 	.short	0x010a
        /*0c1a*/ 	.byte	0xff
	.zero		1


	//   ....[130]....
        /*0c1c*/ 	.word	0x0000a530
        /*0c20*/ 	.word	0x00000000
        /*0c24*/ 	.word	0x00000000
        /*0c28*/ 	.short	0x010a
        /*0c2a*/ 	.byte	0xff
	.zero		1


	//   ....[131]....
        /*0c2c*/ 	.word	0x0000a590
        /*0c30*/ 	.word	0x00000000
        /*0c34*/ 	.word	0x00000000
        /*0c38*/ 	.short	0x010a
        /*0c3a*/ 	.byte	0xff
	.zero		1


	//   ....[132]....
        /*0c3c*/ 	.word	0x0000a5f0
        /*0c40*/ 	.word	0x00000000
        /*0c44*/ 	.word	0x00000000
        /*0c48*/ 	.short	0x010a
        /*0c4a*/ 	.byte	0xff
	.zero		1


	//   ....[133]....
        /*0c4c*/ 	.word	0x0000a650
        /*0c50*/ 	.word	0x00000000
        /*0c54*/ 	.word	0x00000000
        /*0c58*/ 	.short	0x010a
        /*0c5a*/ 	.byte	0xff
	.zero		1


	//   ....[134]....
        /*0c5c*/ 	.word	0x0000a6b0
        /*0c60*/ 	.word	0x00000000
        /*0c64*/ 	.word	0x00000000
        /*0c68*/ 	.short	0x010a
        /*0c6a*/ 	.byte	0xff
	.zero		1


	//   ....[135]....
        /*0c6c*/ 	.word	0x0000a710
        /*0c70*/ 	.word	0x00000000
        /*0c74*/ 	.word	0x00000000
        /*0c78*/ 	.short	0x010a
        /*0c7a*/ 	.byte	0xff
	.zero		1


	//   ....[136]....
        /*0c7c*/ 	.word	0x0000a770
        /*0c80*/ 	.word	0x00000000
        /*0c84*/ 	.word	0x00000000
        /*0c88*/ 	.short	0x010a
        /*0c8a*/ 	.byte	0xff
	.zero		1


	//   ....[137]....
        /*0c8c*/ 	.word	0x0000a7d0
        /*0c90*/ 	.word	0x00000000
        /*0c94*/ 	.word	0x00000000
        /*0c98*/ 	.short	0x010a
        /*0c9a*/ 	.byte	0xff
	.zero		1


	//   ....[138]....
        /*0c9c*/ 	.word	0x0000a830
        /*0ca0*/ 	.word	0x00000000
        /*0ca4*/ 	.word	0x00000000
        /*0ca8*/ 	.short	0x010a
        /*0caa*/ 	.byte	0xff
	.zero		1


	//   ....[139]....
        /*0cac*/ 	.word	0x0000a890
        /*0cb0*/ 	.word	0x00000000
        /*0cb4*/ 	.word	0x00000000
        /*0cb8*/ 	.short	0x010a
        /*0cba*/ 	.byte	0xff
	.zero		1


	//   ....[140]....
        /*0cbc*/ 	.word	0x0000a8f0
        /*0cc0*/ 	.word	0x00000000
        /*0cc4*/ 	.word	0x00000000
        /*0cc8*/ 	.short	0x010a
        /*0cca*/ 	.byte	0xff
	.zero		1


	//   ....[141]....
        /*0ccc*/ 	.word	0x0000a950
        /*0cd0*/ 	.word	0x00000000
        /*0cd4*/ 	.word	0x00000000
        /*0cd8*/ 	.short	0x010a
        /*0cda*/ 	.byte	0xff
	.zero		1


	//   ....[142]....
        /*0cdc*/ 	.word	0x0000a9b0
        /*0ce0*/ 	.word	0x00000000
        /*0ce4*/ 	.word	0x00000000
        /*0ce8*/ 	.short	0x010a
        /*0cea*/ 	.byte	0xff
	.zero		1


	//   ....[143]....
        /*0cec*/ 	.word	0x0000aa10
        /*0cf0*/ 	.word	0x00000000
        /*0cf4*/ 	.word	0x00000000
        /*0cf8*/ 	.short	0x010a
        /*0cfa*/ 	.byte	0xff
	.zero		1


	//   ....[144]....
        /*0cfc*/ 	.word	0x0000aa70
        /*0d00*/ 	.word	0x00000000
        /*0d04*/ 	.word	0x00000000
        /*0d08*/ 	.short	0x010a
        /*0d0a*/ 	.byte	0xff
	.zero		1


	//   ....[145]....
        /*0d0c*/ 	.word	0x0000aac0
        /*0d10*/ 	.word	0x00000002
        /*0d14*/ 	.word	0x000001b0
        /*0d18*/ 	.short	0x010a
        /*0d1a*/ 	.byte	0xff
	.zero		1


	//   ....[146]....
        /*0d1c*/ 	.word	0x0000ab20
        /*0d20*/ 	.word	0x00000002
        /*0d24*/ 	.word	0x00000170
        /*0d28*/ 	.short	0x010a
        /*0d2a*/ 	.byte	0xff
	.zero		1


	//   ....[147]....
        /*0d2c*/ 	.word	0x0000ab70
        /*0d30*/ 	.word	0x00000002
        /*0d34*/ 	.word	0x00000160
        /*0d38*/ 	.short	0x010a
        /*0d3a*/ 	.byte	0xff
	.zero		1


	//   ....[148]....
        /*0d3c*/ 	.word	0x0000abd0
        /*0d40*/ 	.word	0x00000000
        /*0d44*/ 	.word	0x00000170
        /*0d48*/ 	.short	0x010a
        /*0d4a*/ 	.byte	0xff
	.zero		1


	//   ....[149]....
        /*0d4c*/ 	.word	0x0000ac20
        /*0d50*/ 	.word	0x00000000
        /*0d54*/ 	.word	0x00000160
        /*0d58*/ 	.short	0x010a
        /*0d5a*/ 	.byte	0xff
	.zero		1


	//   ....[150]....
        /*0d5c*/ 	.word	0x0000ac80
        /*0d60*/ 	.word	0x00000003
        /*0d64*/ 	.word	0x00000198
        /*0d68*/ 	.short	0x010a
        /*0d6a*/ 	.byte	0xff
	.zero		1


	//   ....[151]....
        /*0d6c*/ 	.word	0x0000ace0
        /*0d70*/ 	.word	0x00000000
        /*0d74*/ 	.word	0x00000000
        /*0d78*/ 	.short	0x010a
        /*0d7a*/ 	.byte	0xff
	.zero		1


	//   ....[152]....
        /*0d7c*/ 	.word	0x0000ad40
        /*0d80*/ 	.word	0x00000000
        /*0d84*/ 	.word	0x00000000
        /*0d88*/ 	.short	0x010a
        /*0d8a*/ 	.byte	0xff
	.zero		1


	//   ....[153]....
        /*0d8c*/ 	.word	0x0000ada0
        /*0d90*/ 	.word	0x00000000
        /*0d94*/ 	.word	0x00000000
        /*0d98*/ 	.short	0x010a
        /*0d9a*/ 	.byte	0xff
	.zero		1


	//   ....[154]....
        /*0d9c*/ 	.word	0x0000ae00
        /*0da0*/ 	.word	0x00000000
        /*0da4*/ 	.word	0x00000000
        /*0da8*/ 	.short	0x010a
        /*0daa*/ 	.byte	0xff
	.zero		1


	//   ....[155]....
        /*0dac*/ 	.word	0x0000ae50
        /*0db0*/ 	.word	0x00000003
        /*0db4*/ 	.word	0x00000160
        /*0db8*/ 	.short	0x010a
        /*0dba*/ 	.byte	0xff
	.zero		1


	//   ....[156]....
        /*0dbc*/ 	.word	0x0000aeb0
        /*0dc0*/ 	.word	0x00000000
        /*0dc4*/ 	.word	0x00000158
        /*0dc8*/ 	.short	0x010a
        /*0dca*/ 	.byte	0xff
	.zero		1


	//   ....[157]....
        /*0dcc*/ 	.word	0x0000af10
        /*0dd0*/ 	.word	0x00000003
        /*0dd4*/ 	.word	0x00000148
        /*0dd8*/ 	.short	0x010a
        /*0dda*/ 	.byte	0xff
	.zero		1


	//   ....[158]....
        /*0ddc*/ 	.word	0x0000af70
        /*0de0*/ 	.word	0x00000000
        /*0de4*/ 	.word	0x00000160
        /*0de8*/ 	.short	0x010a
        /*0dea*/ 	.byte	0xff
	.zero		1


	//   ....[159]....
        /*0dec*/ 	.word	0x0000afd0
        /*0df0*/ 	.word	0x00000000
        /*0df4*/ 	.word	0x00000140
        /*0df8*/ 	.short	0x010a
        /*0dfa*/ 	.byte	0xff
	.zero		1


	//   ....[160]....
        /*0dfc*/ 	.word	0x0000b020
        /*0e00*/ 	.word	0x00000016
        /*0e04*/ 	.word	0x00000180
        /*0e08*/ 	.short	0x010a
        /*0e0a*/ 	.byte	0xff
	.zero		1


	//----- nvinfo : EIATTR_NUM_MBARRIERS
	.align		4
.L_49:
        /*0e0c*/ 	.byte	0x03, 0x38
        /*0e0e*/ 	.short	0x003a


	//----- nvinfo : EIATTR_EXIT_INSTR_OFFSETS
	.align		4
        /*0e10*/ 	.byte	0x04, 0x1c
        /*0e12*/ 	.short	(.L_51 - .L_50)


	//   ....[0]....
.L_50:
        /*0e14*/ 	.word	0x000031b0


	//   ....[1]....
        /*0e18*/ 	.word	0x000036a0


	//   ....[2]....
        /*0e1c*/ 	.word	0x00003700


	//   ....[3]....
        /*0e20*/ 	.word	0x00004420


	//   ....[4]....
        /*0e24*/ 	.word	0x00005240


	//   ....[5]....
        /*0e28*/ 	.word	0x00005280


	//   ....[6]....
        /*0e2c*/ 	.word	0x0000a230


	//----- nvinfo : EIATTR_MAX_THREADS
	.align		4
.L_51:
        /*0e30*/ 	.byte	0x04, 0x05
        /*0e32*/ 	.short	(.L_53 - .L_52)
.L_52:
        /*0e34*/ 	.word	0x00000100
        /*0e38*/ 	.word	0x00000001
        /*0e3c*/ 	.word	0x00000001


	//----- nvinfo : EIATTR_CRS_STACK_SIZE
	.align		4
.L_53:
        /*0e40*/ 	.byte	0x04, 0x1e
        /*0e42*/ 	.short	(.L_55 - .L_54)
.L_54:
        /*0e44*/ 	.word	0x00000000


	//----- nvinfo : EIATTR_CBANK_PARAM_SIZE
	.align		4
.L_55:
        /*0e48*/ 	.byte	0x03, 0x19
        /*0e4a*/ 	.short	0x0800


	//----- nvinfo : EIATTR_PARAM_CBANK
	.align		4
        /*0e4c*/ 	.byte	0x04, 0x0a
        /*0e4e*/ 	.short	(.L_57 - .L_56)
	.align		4
.L_56:
        /*0e50*/ 	.word	index@(.nv.constant0._ZN7cutlass13device_kernelINS_4gemm6kernel13GemmUniversalIN4cute5tupleIJiiiiEEENS1_10collective13CollectiveMmaINS1_35MainloopSm100TmaUmmaWarpSpecializedILi20ELi2ELi3ENS5_IJNS4_1CILi1EEESB_SB_EEEEENS5_IJNSA_ILi128EEENSA_ILi160EEENSA_ILi32EEEEEENS_12float_e4m3_tENS5_IJlSB_lEEESI_SJ_NS4_8TiledMMAINS4_8MMA_AtomIJNS4_10MMA_TraitsINS4_19SM100_MMA_F8F6F4_SSEJSI_SI_fSE_SF_NS4_17integral_constantINS4_4UMMA5MajorELSQ_0EEESR_NSO_INSP_7ScaleInELSS_0EEEST_EEEEEENS4_6LayoutISC_NS5_IJNSA_ILi0EEESX_SX_EEEEENS5_IJNS4_10UnderscoreES10_S10_EEEEENS4_13SM90_TMA_LOADENS4_14ComposedLayoutINS4_7SwizzleILi1ELi4ELi3EEENS4_18smem_ptr_flag_bitsILi8EEENSW_INS5_IJNSA_ILi8EEESG_EEENS5_IJSG_SB_EEEEEEEvNS4_8identityES13_S1D_vS1E_EENS_8epilogue10collective18CollectiveEpilogueINS1G_23Sm100TmaWarpSpecializedILi1ELi1ELi160ELb0ELb0EEEJSH_NS5_IJNSW_ISE_SB_EENSW_ISF_SB_EEEEESI_SJ_SI_SJ_NS1G_6fusion15FusionCallbacksIS1K_NS1O_17LinearCombinationISI_fSI_fLNS_15FloatRoundStyleE2EEESH_S1N_JEEENS4_5SM1004TMEM4LOAD26SM100_TMEM_LOAD_32dp32b32xES13_S1D_NS4_39AutoVectorizingCopyWithAssumedAlignmentILi128EEENS4_14SM90_TMA_STOREES1D_S1Z_S1Z_EEEvvEEEEvNT_6ParamsE)
        /*0e54*/ 	.short	0x0380
        /*0e56*/ 	.short	0x0800


	//----- nvinfo : EIATTR_SW_WAR
	.align		4
.L_57:
        /*0e58*/ 	.byte	0x04, 0x36
        /*0e5a*/ 	.short	(.L_59 - .L_58)
.L_58:
        /*0e5c*/ 	.word	0x00000008
.L_59:


//--------------------- .nv.callgraph             --------------------------
	.section	.nv.callgraph,"",@"SHT_CUDA_CALLGRAPH"
	.align	4
	.sectionentsize	8
	.align		4
        /*0000*/ 	.word	0x00000000
	.align		4
        /*0004*/ 	.word	0xffffffff
	.align		4
        /*0008*/ 	.word	index@(_ZN7cutlass13device_kernelINS_4gemm6kernel13GemmUniversalIN4cute5tupleIJiiiiEEENS1_10collective13CollectiveMmaINS1_35MainloopSm100TmaUmmaWarpSpecializedILi20ELi2ELi3ENS5_IJNS4_1CILi1EEESB_SB_EEEEENS5_IJNSA_ILi128EEENSA_ILi160EEENSA_ILi32EEEEEENS_12float_e4m3_tENS5_IJlSB_lEEESI_SJ_NS4_8TiledMMAINS4_8MMA_AtomIJNS4_10MMA_TraitsINS4_19SM100_MMA_F8F6F4_SSEJSI_SI_fSE_SF_NS4_17integral_constantINS4_4UMMA5MajorELSQ_0EEESR_NSO_INSP_7ScaleInELSS_0EEEST_EEEEEENS4_6LayoutISC_NS5_IJNSA_ILi0EEESX_SX_EEEEENS5_IJNS4_10UnderscoreES10_S10_EEEEENS4_13SM90_TMA_LOADENS4_14ComposedLayoutINS4_7SwizzleILi1ELi4ELi3EEENS4_18smem_ptr_flag_bitsILi8EEENSW_INS5_IJNSA_ILi8EEESG_EEENS5_IJSG_SB_EEEEEEEvNS4_8identityES13_S1D_vS1E_EENS_8epilogue10collective18CollectiveEpilogueINS1G_23Sm100TmaWarpSpecializedILi1ELi1ELi160ELb0ELb0EEEJSH_NS5_IJNSW_ISE_SB_EENSW_ISF_SB_EEEEESI_SJ_SI_SJ_NS1G_6fusion15FusionCallbacksIS1K_NS1O_17LinearCombinationISI_fSI_fLNS_15FloatRoundStyleE2EEESH_S1N_JEEENS4_5SM1004TMEM4LOAD26SM100_TMEM_LOAD_32dp32b32xES13_S1D_NS4_39AutoVectorizingCopyWithAssumedAlignmentILi128EEENS4_14SM90_TMA_STOREES1D_S1Z_S1Z_EEEvvEEEEvNT_6ParamsE)
	.align		4
        /*000c*/ 	.word	index@(__assertfail)
	.align		4
        /*0010*/ 	.word	0x00000000
	.align		4
        /*0014*/ 	.word	0xfffffffe
	.align		4
        /*0018*/ 	.word	0x00000000
	.align		4
        /*001c*/ 	.word	0xfffffffd
	.align		4
        /*0020*/ 	.word	0x00000000
	.align		4
        /*0024*/ 	.word	0xfffffffc


//--------------------- .nv.constant4             --------------------------
	.section	.nv.constant4,"a",@progbits
	.align	8
	.align		8
.nv.constant4:
        /*0000*/ 	.dword	__assertfail
	.align		8
        /*0008*/ 	.dword	__unnamed_1
	.align		8
        /*0010*/ 	.dword	__unnamed_2
	.align		8
        /*0018*/ 	.dword	_ZN40_INTERNAL_58b99692_4_k_cu_6f97d62e_148384cuda3std3__45__cpo5beginE
	.align		8
        /*0020*/ 	.dword	_ZN40_INTERNAL_58b99692_4_k_cu_6f97d62e_148384cuda3std3__45__cpo3endE
	.align		8
        /*0028*/ 	.dword	_ZN40_INTERNAL_58b99692_4_k_cu_6f97d62e_148384cuda3std3__45__cpo6cbeginE
	.align		8
        /*0030*/ 	.dword	_ZN40_INTERNAL_58b99692_4_k_cu_6f97d62e_148384cuda3std3__45__cpo4cendE
	.align		8
        /*0038*/ 	.dword	_ZN40_INTERNAL_58b99692_4_k_cu_6f97d62e_148384cuda3std3__442_GLOBAL__N__58b99692_4_k_cu_6f97d62e_148386ignoreE
	.align		8
        /*0040*/ 	.dword	_ZN40_INTERNAL_58b99692_4_k_cu_6f97d62e_148384cuda3std3__419piecewise_constructE
	.align		8
        /*0048*/ 	.dword	_ZN40_INTERNAL_58b99692_4_k_cu_6f97d62e_148384cuda3std3__48in_placeE
	.align		8
        /*0050*/ 	.dword	_ZN40_INTERNAL_58b99692_4_k_cu_6f97d62e_148384cuda3std6ranges3__45__cpo4swapE
	.align		8
        /*0058*/ 	.dword	_ZN40_INTERNAL_58b99692_4_k_cu_6f97d62e_148384cuda3std6ranges3__45__cpo9iter_moveE
	.align		8
        /*0060*/ 	.dword	_ZN40_INTERNAL_58b99692_4_k_cu_6f97d62e_148384cute7productE
	.align		8
        /*0068*/ 	.dword	_ZN40_INTERNAL_58b99692_4_k_cu_6f97d62e_148384cute1_E
	.align		8
        /*0070*/ 	.dword	$str$25
	.align		8
        /*0078*/ 	.dword	$str$26
	.align		8
        /*0080*/ 	.dword	$str$27
	.align		8
        /*0088*/ 	.dword	$str$28


//--------------------- .text._ZN7cutlass13device_kernelINS_4gemm6kernel13GemmUniversalIN4cute5tupleIJiiiiEEENS1_10collective13CollectiveMmaINS1_35MainloopSm100TmaUmmaWarpSpecializedILi20ELi2ELi3ENS5_IJNS4_1CILi1EEESB_SB_EEEEENS5_IJNSA_ILi128EEENSA_ILi160EEENSA_ILi32EEEEEENS_12float_e4m3_tENS5_IJlSB_lEEESI_SJ_NS4_8TiledMMAINS4_8MMA_AtomIJNS4_10MMA_TraitsINS4_19SM100_MMA_F8F6F4_SSEJSI_SI_fSE_SF_NS4_17integral_constantINS4_4UMMA5MajorELSQ_0EEESR_NSO_INSP_7ScaleInELSS_0EEEST_EEEEEENS4_6LayoutISC_NS5_IJNSA_ILi0EEESX_SX_EEEEENS5_IJNS4_10UnderscoreES10_S10_EEEEENS4_13SM90_TMA_LOADENS4_14ComposedLayoutINS4_7SwizzleILi1ELi4ELi3EEENS4_18smem_ptr_flag_bitsILi8EEENSW_INS5_IJNSA_ILi8EEESG_EEENS5_IJSG_SB_EEEEEEEvNS4_8identityES13_S1D_vS1E_EENS_8epilogue10collective18CollectiveEpilogueINS1G_23Sm100TmaWarpSpecializedILi1ELi1ELi160ELb0ELb0EEEJSH_NS5_IJNSW_ISE_SB_EENSW_ISF_SB_EEEEESI_SJ_SI_SJ_NS1G_6fusion15FusionCallbacksIS1K_NS1O_17LinearCombinationISI_fSI_fLNS_15FloatRoundStyleE2EEESH_S1N_JEEENS4_5SM1004TMEM4LOAD26SM100_TMEM_LOAD_32dp32b32xES13_S1D_NS4_39AutoVectorizingCopyWithAssumedAlignmentILi128EEENS4_14SM90_TMA_STOREES1D_S1Z_S1Z_EEEvvEEEEvNT_6ParamsE --------------------------
	.section	.text._ZN7cutlass13device_kernelINS_4gemm6kernel13GemmUniversalIN4cute5tupleIJiiiiEEENS1_10collective13CollectiveMmaINS1_35MainloopSm100TmaUmmaWarpSpecializedILi20ELi2ELi3ENS5_IJNS4_1CILi1EEESB_SB_EEEEENS5_IJNSA_ILi128EEENSA_ILi160EEENSA_ILi32EEEEEENS_12float_e4m3_tENS5_IJlSB_lEEESI_SJ_NS4_8TiledMMAINS4_8MMA_AtomIJNS4_10MMA_TraitsINS4_19SM100_MMA_F8F6F4_SSEJSI_SI_fSE_SF_NS4_17integral_constantINS4_4UMMA5MajorELSQ_0EEESR_NSO_INSP_7ScaleInELSS_0EEEST_EEEEEENS4_6LayoutISC_NS5_IJNSA_ILi0EEESX_SX_EEEEENS5_IJNS4_10UnderscoreES10_S10_EEEEENS4_13SM90_TMA_LOADENS4_14ComposedLayoutINS4_7SwizzleILi1ELi4ELi3EEENS4_18smem_ptr_flag_bitsILi8EEENSW_INS5_IJNSA_ILi8EEESG_EEENS5_IJSG_SB_EEEEEEEvNS4_8identityES13_S1D_vS1E_EENS_8epilogue10collective18CollectiveEpilogueINS1G_23Sm100TmaWarpSpecializedILi1ELi1ELi160ELb0ELb0EEEJSH_NS5_IJNSW_ISE_SB_EENSW_ISF_SB_EEEEESI_SJ_SI_SJ_NS1G_6fusion15FusionCallbacksIS1K_NS1O_17LinearCombinationISI_fSI_fLNS_15FloatRoundStyleE2EEESH_S1N_JEEENS4_5SM1004TMEM4LOAD26SM100_TMEM_LOAD_32dp32b32xES13_S1D_NS4_39AutoVectorizingCopyWithAssumedAlignmentILi128EEENS4_14SM90_TMA_STOREES1D_S1Z_S1Z_EEEvvEEEEvNT_6ParamsE,"ax",@progbits
	.align	128
.text._ZN7cutlass13device_kernelINS_4gemm6kernel13GemmUniversalIN4cute5tupleIJiiiiEEENS1_10collective13CollectiveMmaINS1_35MainloopSm100TmaUmmaWarpSpecializedILi20ELi2ELi3ENS5_IJNS4_1CILi1EEESB_SB_EEEEENS5_IJNSA_ILi128EEENSA_ILi160EEENSA_ILi32EEEEEENS_12float_e4m3_tENS5_IJlSB_lEEESI_SJ_NS4_8TiledMMAINS4_8MMA_AtomIJNS4_10MMA_TraitsINS4_19SM100_MMA_F8F6F4_SSEJSI_SI_fSE_SF_NS4_17integral_constantINS4_4UMMA5MajorELSQ_0EEESR_NSO_INSP_7ScaleInELSS_0EEEST_EEEEEENS4_6LayoutISC_NS5_IJNSA_ILi0EEESX_SX_EEEEENS5_IJNS4_10UnderscoreES10_S10_EEEEENS4_13SM90_TMA_LOADENS4_14ComposedLayoutINS4_7SwizzleILi1ELi4ELi3EEENS4_18smem_ptr_flag_bitsILi8EEENSW_INS5_IJNSA_ILi8EEESG_EEENS5_IJSG_SB_EEEEEEEvNS4_8identityES13_S1D_vS1E_EENS_8epilogue10collective18CollectiveEpilogueINS1G_23Sm100TmaWarpSpecializedILi1ELi1ELi160ELb0ELb0EEEJSH_NS5_IJNSW_ISE_SB_EENSW_ISF_SB_EEEEESI_SJ_SI_SJ_NS1G_6fusion15FusionCallbacksIS1K_NS1O_17LinearCombinationISI_fSI_fLNS_15FloatRoundStyleE2EEESH_S1N_JEEENS4_5SM1004TMEM4LOAD26SM100_TMEM_LOAD_32dp32b32xES13_S1D_NS4_39AutoVectorizingCopyWithAssumedAlignmentILi128EEENS4_14SM90_TMA_STOREES1D_S1Z_S1Z_EEEvvEEEEvNT_6ParamsE:
        .type           _ZN7cutlass13device_kernelINS_4gemm6kernel13GemmUniversalIN4cute5tupleIJiiiiEEENS1_10collective13CollectiveMmaINS1_35MainloopSm100TmaUmmaWarpSpecializedILi20ELi2ELi3ENS5_IJNS4_1CILi1EEESB_SB_EEEEENS5_IJNSA_ILi128EEENSA_ILi160EEENSA_ILi32EEEEEENS_12float_e4m3_tENS5_IJlSB_lEEESI_SJ_NS4_8TiledMMAINS4_8MMA_AtomIJNS4_10MMA_TraitsINS4_19SM100_MMA_F8F6F4_SSEJSI_SI_fSE_SF_NS4_17integral_constantINS4_4UMMA5MajorELSQ_0EEESR_NSO_INSP_7ScaleInELSS_0EEEST_EEEEEENS4_6LayoutISC_NS5_IJNSA_ILi0EEESX_SX_EEEEENS5_IJNS4_10UnderscoreES10_S10_EEEEENS4_13SM90_TMA_LOADENS4_14ComposedLayoutINS4_7SwizzleILi1ELi4ELi3EEENS4_18smem_ptr_flag_bitsILi8EEENSW_INS5_IJNSA_ILi8EEESG_EEENS5_IJSG_SB_EEEEEEEvNS4_8identityES13_S1D_vS1E_EENS_8epilogue10collective18CollectiveEpilogueINS1G_23Sm100TmaWarpSpecializedILi1ELi1ELi160ELb0ELb0EEEJSH_NS5_IJNSW_ISE_SB_EENSW_ISF_SB_EEEEESI_SJ_SI_SJ_NS1G_6fusion15FusionCallbacksIS1K_NS1O_17LinearCombinationISI_fSI_fLNS_15FloatRoundStyleE2EEESH_S1N_JEEENS4_5SM1004TMEM4LOAD26SM100_TMEM_LOAD_32dp32b32xES13_S1D_NS4_39AutoVectorizingCopyWithAssumedAlignmentILi128EEENS4_14SM90_TMA_STOREES1D_S1Z_S1Z_EEEvvEEEEvNT_6ParamsE,@function
        .size           _ZN7cutlass13device_kernelINS_4gemm6kernel13GemmUniversalIN4cute5tupleIJiiiiEEENS1_10collective13CollectiveMmaINS1_35MainloopSm100TmaUmmaWarpSpecializedILi20ELi2ELi3ENS5_IJNS4_1CILi1EEESB_SB_EEEEENS5_IJNSA_ILi128EEENSA_ILi160EEENSA_ILi32EEEEEENS_12float_e4m3_tENS5_IJlSB_lEEESI_SJ_NS4_8TiledMMAINS4_8MMA_AtomIJNS4_10MMA_TraitsINS4_19SM100_MMA_F8F6F4_SSEJSI_SI_fSE_SF_NS4_17integral_constantINS4_4UMMA5MajorELSQ_0EEESR_NSO_INSP_7ScaleInELSS_0EEEST_EEEEEENS4_6LayoutISC_NS5_IJNSA_ILi0EEESX_SX_EEEEENS5_IJNS4_10UnderscoreES10_S10_EEEEENS4_13SM90_TMA_LOADENS4_14ComposedLayoutINS4_7SwizzleILi1ELi4ELi3EEENS4_18smem_ptr_flag_bitsILi8EEENSW_INS5_IJNSA_ILi8EEESG_EEENS5_IJSG_SB_EEEEEEEvNS4_8identityES13_S1D_vS1E_EENS_8epilogue10collective18CollectiveEpilogueINS1G_23Sm100TmaWarpSpecializedILi1ELi1ELi160ELb0ELb0EEEJSH_NS5_IJNSW_ISE_SB_EENSW_ISF_SB_EEEEESI_SJ_SI_SJ_NS1G_6fusion15FusionCallbacksIS1K_NS1O_17LinearCombinationISI_fSI_fLNS_15FloatRoundStyleE2EEESH_S1N_JEEENS4_5SM1004TMEM4LOAD26SM100_TMEM_LOAD_32dp32b32xES13_S1D_NS4_39AutoVectorizingCopyWithAssumedAlignmentILi128EEENS4_14SM90_TMA_STOREES1D_S1Z_S1Z_EEEvvEEEEvNT_6ParamsE,(.L_x_178 - _ZN7cutlass13device_kernelINS_4gemm6kernel13GemmUniversalIN4cute5tupleIJiiiiEEENS1_10collective13CollectiveMmaINS1_35MainloopSm100TmaUmmaWarpSpecializedILi20ELi2ELi3ENS5_IJNS4_1CILi1EEESB_SB_EEEEENS5_IJNSA_ILi128EEENSA_ILi160EEENSA_ILi32EEEEEENS_12float_e4m3_tENS5_IJlSB_lEEESI_SJ_NS4_8TiledMMAINS4_8MMA_AtomIJNS4_10MMA_TraitsINS4_19SM100_MMA_F8F6F4_SSEJSI_SI_fSE_SF_NS4_17integral_constantINS4_4UMMA5MajorELSQ_0EEESR_NSO_INSP_7ScaleInELSS_0EEEST_EEEEEENS4_6LayoutISC_NS5_IJNSA_ILi0EEESX_SX_EEEEENS5_IJNS4_10UnderscoreES10_S10_EEEEENS4_13SM90_TMA_LOADENS4_14ComposedLayoutINS4_7SwizzleILi1ELi4ELi3EEENS4_18smem_ptr_flag_bitsILi8EEENSW_INS5_IJNSA_ILi8EEESG_EEENS5_IJSG_SB_EEEEEEEvNS4_8identityES13_S1D_vS1E_EENS_8epilogue10collective18CollectiveEpilogueINS1G_23Sm100TmaWarpSpecializedILi1ELi1ELi160ELb0ELb0EEEJSH_NS5_IJNSW_ISE_SB_EENSW_ISF_SB_EEEEESI_SJ_SI_SJ_NS1G_6fusion15FusionCallbacksIS1K_NS1O_17LinearCombinationISI_fSI_fLNS_15FloatRoundStyleE2EEESH_S1N_JEEENS4_5SM1004TMEM4LOAD26SM100_TMEM_LOAD_32dp32b32xES13_S1D_NS4_39AutoVectorizingCopyWithAssumedAlignmentILi128EEENS4_14SM90_TMA_STOREES1D_S1Z_S1Z_EEEvvEEEEvNT_6ParamsE)
        .other          _ZN7cutlass13device_kernelINS_4gemm6kernel13GemmUniversalIN4cute5tupleIJiiiiEEENS1_10collective13CollectiveMmaINS1_35MainloopSm100TmaUmmaWarpSpecializedILi20ELi2ELi3ENS5_IJNS4_1CILi1EEESB_SB_EEEEENS5_IJNSA_ILi128EEENSA_ILi160EEENSA_ILi32EEEEEENS_12float_e4m3_tENS5_IJlSB_lEEESI_SJ_NS4_8TiledMMAINS4_8MMA_AtomIJNS4_10MMA_TraitsINS4_19SM100_MMA_F8F6F4_SSEJSI_SI_fSE_SF_NS4_17integral_constantINS4_4UMMA5MajorELSQ_0EEESR_NSO_INSP_7ScaleInELSS_0EEEST_EEEEEENS4_6LayoutISC_NS5_IJNSA_ILi0EEESX_SX_EEEEENS5_IJNS4_10UnderscoreES10_S10_EEEEENS4_13SM90_TMA_LOADENS4_14ComposedLayoutINS4_7SwizzleILi1ELi4ELi3EEENS4_18smem_ptr_flag_bitsILi8EEENSW_INS5_IJNSA_ILi8EEESG_EEENS5_IJSG_SB_EEEEEEEvNS4_8identityES13_S1D_vS1E_EENS_8epilogue10collective18CollectiveEpilogueINS1G_23Sm100TmaWarpSpecializedILi1ELi1ELi160ELb0ELb0EEEJSH_NS5_IJNSW_ISE_SB_EENSW_ISF_SB_EEEEESI_SJ_SI_SJ_NS1G_6fusion15FusionCallbacksIS1K_NS1O_17LinearCombinationISI_fSI_fLNS_15FloatRoundStyleE2EEESH_S1N_JEEENS4_5SM1004TMEM4LOAD26SM100_TMEM_LOAD_32dp32b32xES13_S1D_NS4_39AutoVectorizingCopyWithAssumedAlignmentILi128EEENS4_14SM90_TMA_STOREES1D_S1Z_S1Z_EEEvvEEEEvNT_6ParamsE,@"STO_CUDA_ENTRY STV_DEFAULT"
_ZN7cutlass13device_kernelINS_4gemm6kernel13GemmUniversalIN4cute5tupleIJiiiiEEENS1_10collective13CollectiveMmaINS1_35MainloopSm100TmaUmmaWarpSpecializedILi20ELi2ELi3ENS5_IJNS4_1CILi1EEESB_SB_EEEEENS5_IJNSA_ILi128EEENSA_ILi160EEENSA_ILi32EEEEEENS_12float_e4m3_tENS5_IJlSB_lEEESI_SJ_NS4_8TiledMMAINS4_8MMA_AtomIJNS4_10MMA_TraitsINS4_19SM100_MMA_F8F6F4_SSEJSI_SI_fSE_SF_NS4_17integral_constantINS4_4UMMA5MajorELSQ_0EEESR_NSO_INSP_7ScaleInELSS_0EEEST_EEEEEENS4_6LayoutISC_NS5_IJNSA_ILi0EEESX_SX_EEEEENS5_IJNS4_10UnderscoreES10_S10_EEEEENS4_13SM90_TMA_LOADENS4_14ComposedLayoutINS4_7SwizzleILi1ELi4ELi3EEENS4_18smem_ptr_flag_bitsILi8EEENSW_INS5_IJNSA_ILi8EEESG_EEENS5_IJSG_SB_EEEEEEEvNS4_8identityES13_S1D_vS1E_EENS_8epilogue10collective18CollectiveEpilogueINS1G_23Sm100TmaWarpSpecializedILi1ELi1ELi160ELb0ELb0EEEJSH_NS5_IJNSW_ISE_SB_EENSW_ISF_SB_EEEEESI_SJ_SI_SJ_NS1G_6fusion15FusionCallbacksIS1K_NS1O_17LinearCombinationISI_fSI_fLNS_15FloatRoundStyleE2EEESH_S1N_JEEENS4_5SM1004TMEM4LOAD26SM100_TMEM_LOAD_32dp32b32xES13_S1D_NS4_39AutoVectorizingCopyWithAssumedAlignmentILi128EEENS4_14SM90_TMA_STOREES1D_S1Z_S1Z_EEEvvEEEEvNT_6ParamsE:
[----:B------:R-:W1:Y:S01]  /*0000*/  LDC R1, c[0x0][0x37c] ;  /* 0x0000df00ff017b82 */ /* 0x000e620000000800 */
[----:B------:R-:W2:Y:S01]  /*0010*/  S2R R6, SR_TID.X ;  /* 0x0000000000067919 */ /* 0x000ea20000002100 */
[----:B------:R-:W3:Y:S01]  /*0020*/  LDCU.64 UR8, c[0x0][0x890] ;  /* 0x00011200ff0877ac */ /* 0x000ee20008000a00 */
[----:B-1----:R-:W-:Y:S01]  /*0030*/  VIADD R1, R1, 0xffffff88 ;  /* 0xffffff8801017836 */ /* 0x002fe20000000000 */
[----:B------:R-:W-:Y:S01]  /*0040*/  ELECT P3, URZ, PT ;  /* 0x0000000000ff782f */ /* 0x000fe20003860000 */
[----:B---3--:R-:W-:-:S04]  /*0050*/  UISETP.NE.U32.AND UP0, UPT, UR8, URZ, UPT ;  /* 0x000000ff0800728c */ /* 0x008fc8000bf05070 */
[----:B------:R-:W-:Y:S01]  /*0060*/  UISETP.NE.AND.EX UP0, UPT, UR9, URZ, UPT, UP0 ;  /* 0x000000ff0900728c */ /* 0x000fe2000bf05300 */
[----:B--2---:R-:W-:-:S05]  /*0070*/  SHF.R.U32.HI R2, RZ, 0x5, R6 ;  /* 0x00000005ff027819 */ /* 0x004fca0000011606 */
[----:B------:R-:W1:Y:S02]  /*0080*/  SHFL.IDX PT, R0, R2, RZ, 0x1f ;  /* 0x00001fff02007589 */ /* 0x000e6400000e0000 */
[----:B-1----:R-:W-:Y:S02]  /*0090*/  R2UR UR18, R0 ;  /* 0x00000000001272ca */ /* 0x002fe400000e0000 */
[----:B------:R-:W-:-:S05]  /*00a0*/  PRMT R0, RZ, 0x7610, R0 ;  /* 0x00007610ff007816 */ /* 0x000fca0000000000 */
[----:B------:R1:W-:Y:S01]  /*00b0*/  STL.S16 [R1+0x50], R0 ;  /* 0x0000500001007387 */ /* 0x0003e20000100600 */
[----:B------:R-:W-:Y:S07]  /*00c0*/  BRA.U UP0, `(.L_x_0) ;  /* 0x0000000100387547 */ /* 0x000fee000b800000 */
[----:B------:R-:W2:Y:S02]  /*00d0*/  LDCU.64 UR4, c[0x0][0x888] ;  /* 0x00011100ff0477ac */ /* 0x000ea40008000a00 */
[----:B--2---:R-:W-:-:S04]  /*00e0*/  UISETP.NE.U32.AND UP0, UPT, UR4, URZ, UPT ;  /* 0x000000ff0400728c */ /* 0x004fc8000bf05070 */
[----:B------:R-:W-:-:S09]  /*00f0*/  UISETP.NE.AND.EX UP0, UPT, UR5, URZ, UPT, UP0 ;  /* 0x000000ff0500728c */ /* 0x000fd2000bf05300 */
[----:B------:R-:W-:Y:S05]  /*0100*/  BRA.U !UP0, `(.L_x_1) ;  /* 0x0000000108187547 */ /* 0x000fea000b800000 */
[----:B------:R-:W2:Y:S01]  /*0110*/  LDC.64 R4, c[0x0][0x888] ;  /* 0x00022200ff047b82 */ /* 0x000ea20000000a00 */
[----:B------:R-:W2:Y:S02]  /*0120*/  LDCU.64 UR4, c[0x0][0x358] ;  /* 0x00006b00ff0477ac */ /* 0x000ea40008000a00 */
[----:B--2---:R2:W5:Y:S01]  /*0130*/  LDG.E R155, desc[UR4][R4.64] ;  /* 0x00000004049b7981 */ /* 0x004562000c1e1900 */
[----:B-1----:R-:W-:-:S05]  /*0140*/  HFMA2 R0, -RZ, RZ, 0, 5.9604644775390625e-08 ;  /* 0x00000001ff007431 */ /* 0x002fca00000001ff */
[----:B------:R2:W-:Y:S01]  /*0150*/  STL.S16 [R1+0x50], R0 ;  /* 0x0000500001007387 */ /* 0x0005e20000100600 */
[----:B------:R-:W-:Y:S05]  /*0160*/  BRA `(.L_x_0) ;  /* 0x0000000000107947 */ /* 0x000fea0003800000 */
.L_x_1:
[----:B-1----:R-:W-:Y:S01]  /*0170*/  HFMA2 R0, -RZ, RZ, 0, 5.9604644775390625e-08 ;  /* 0x00000001ff007431 */ /* 0x002fe200000001ff */
[----:B------:R-:W1:Y:S04]  /*0180*/  LDCU UR4, c[0x0][0x880] ;  /* 0x00011000ff0477ac */ /* 0x000e680008000800 */
[----:B------:R3:W-:Y:S01]  /*0190*/  STL.S16 [R1+0x50], R0 ;  /* 0x0000500001007387 */ /* 0x0007e20000100600 */
[----:B-1----:R-:W-:-:S07]  /*01a0*/  MOV R155, UR4 ;  /* 0x00000004009b7c02 */ /* 0x002fce0008000f00 */
.L_x_0:
[----:B------:R-:W4:Y:S02]  /*01b0*/  LDCU.64 UR4, c[0x0][0x8b0] ;  /* 0x00011600ff0477ac */ /* 0x000f240008000a00 */
[----:B----4-:R-:W-:-:S04]  /*01c0*/  UISETP.NE.U32.AND UP0, UPT, UR4, URZ, UPT ;  /* 0x000000ff0400728c */ /* 0x010fc8000bf05070 */
[----:B------:R-:W-:-:S09]  /*01d0*/  UISETP.NE.AND.EX UP0, UPT, UR5, URZ, UPT, UP0 ;  /* 0x000000ff0500728c */ /* 0x000fd2000bf05300 */
[----:B------:R-:W-:Y:S05]  /*01e0*/  BRA.U UP0, `(.L_x_2) ;  /* 0x0000000100287547 */ /* 0x000fea000b800000 */
[----:B------:R-:W4:Y:S02]  /*01f0*/  LDCU.64 UR4, c[0x0][0x8a8] ;  /* 0x00011500ff0477ac */ /* 0x000f240008000a00 */
[----:B----4-:R-:W-:-:S04]  /*0200*/  UISETP.NE.U32.AND UP0, UPT, UR4, URZ, UPT ;  /* 0x000000ff0400728c */ /* 0x010fc8000bf05070 */
[----:B------:R-:W-:-:S09]  /*0210*/  UISETP.NE.AND.EX UP0, UPT, UR5, URZ, UPT, UP0 ;  /* 0x000000ff0500728c */ /* 0x000fd2000bf05300 */
[----:B------:R-:W-:Y:S05]  /*0220*/  BRA.U !UP0, `(.L_x_3) ;  /* 0x0000000108107547 */ /* 0x000fea000b800000 */
[----:B------:R-:W4:Y:S01]  /*0230*/  LDC.64 R152, c[0x0][0x8a8] ;  /* 0x00022a00ff987b82 */ /* 0x000f220000000a00 */
[----:B------:R-:W4:Y:S02]  /*0240*/  LDCU.64 UR4, c[0x0][0x358] ;  /* 0x00006b00ff0477ac */ /* 0x000f240008000a00 */
[----:B----4-:R4:W5:Y:S01]  /*0250*/  LDG.E R152, desc[UR4][R152.64] ;  /* 0x0000000498987981 */ /* 0x010962000c1e1900 */
[----:B------:R-:W-:Y:S05]  /*0260*/  BRA `(.L_x_2) ;  /* 0x0000000000087947 */ /* 0x000fea0003800000 */
.L_x_3:
[----:B------:R-:W4:Y:S02]  /*0270*/  LDCU UR4, c[0x0][0x8a0] ;  /* 0x00011400ff0477ac */ /* 0x000f240008000800 */
[----:B----4-:R-:W-:Y:S02]  /*0280*/  MOV R152, UR4 ;  /* 0x0000000400987c02 */ /* 0x010fe40008000f00 */
.L_x_2:
[----:B------:R-:W-:Y:S01]  /*0290*/  IMAD.U32 R3, RZ, RZ, UR18 ;  /* 0x00000012ff037e24 */ /* 0x000fe2000f8e00ff */
[----:B------:R-:W-:Y:S04]  /*02a0*/  BSSY.RECONVERGENT B0, `(.L_x_4) ;  /* 0x000000c000007945 */ /* 0x000fe80003800200 */
[C---:B------:R-:W-:Y:S02]  /*02b0*/  ISETP.NE.OR P1, PT, R3.reuse, 0x1, !P3 ;  /* 0x000000010300780c */ /* 0x040fe40005f25670 */
[----:B------:R-:W-:-:S11]  /*02c0*/  ISETP.NE.OR P0, PT, R3, 0x3, !P3 ;  /* 0x000000030300780c */ /* 0x000fd60005f05670 */
[----:B------:R-:W-:Y:S05]  /*02d0*/  @P1 BRA `(.L_x_5) ;  /* 0x0000000000201947 */ /* 0x000fea0003800000 */
[----:B------:R-:W1:Y:S02]  /*02e0*/  LDCU.64 UR4, c[0x0][0x348] ;  /* 0x00006900ff0477ac */ /* 0x000e640008000a00 */
[----:B-1----:R-:W-:Y:S02]  /*02f0*/  UIADD3 UR6, UP1, UPT, UR4, 0x80, URZ ;  /* 0x0000008004067890 */ /* 0x002fe4000ff3e0ff */
[----:B------:R-:W-:Y:S02]  /*0300*/  UIADD3 UR4, UP0, UPT, UR4, 0x180, URZ ;  /* 0x0000018004047890 */ /* 0x000fe4000ff1e0ff */
[----:B------:R-:W-:Y:S02]  /*0310*/  UIADD3.X UR7, UPT, UPT, URZ, UR5, URZ, UP1, !UPT ;  /* 0x00000005ff077290 */ /* 0x000fe40008ffe4ff */
[----:B------:R-:W-:-:S07]  /*0320*/  UIADD3.X UR5, UPT, UPT, URZ, UR5, URZ, UP0, !UPT ;  /* 0x00000005ff057290 */ /* 0x000fce00087fe4ff */
[----:B------:R1:W-:Y:S02]  /*0330*/  UTMACCTL.PF [UR6] ;  /* 0x00000000060079b9 */ /* 0x0003e40008040000 */
[----:B------:R1:W-:Y:S02]  /*0340*/  UTMACCTL.PF [UR4] ;  /* 0x00000000040079b9 */ /* 0x0003e40008040000 */
[----:B-1----:R-:W-:Y:S01]  /*0350*/  NOP ;  /* 0x0000000000007918 */ /* 0x002fe20000000000 */
.L_x_5:
[----:B------:R-:W-:Y:S05]  /*0360*/  BSYNC.RECONVERGENT B0 ;  /* 0x0000000000007941 */ /* 0x000fea0003800200 */
.L_x_4:
[----:B------:R-:W-:Y:S04]  /*0370*/  BSSY.RECONVERGENT B0, `(.L_x_6) ;  /* 0x000000a000007945 */ /* 0x000fe80003800200 */
        /* <DEDUP_REMOVED lines=9> */
.L_x_7:
[----:B------:R-:W-:Y:S05]  /*0410*/  BSYNC.RECONVERGENT B0 ;  /* 0x0000000000007941 */ /* 0x000fea0003800200 */
.L_x_6:
[----:B------:R-:W1:Y:S01]  /*0420*/  LDCU.64 UR4, c[0x0][0x888] ;  /* 0x00011100ff0477ac */ /* 0x000e620008000a00 */
[----:B------:R-:W-:Y:S02]  /*0430*/  UISETP.EQ.U32.AND UP1, UPT, UR8, URZ, UPT ;  /* 0x000000ff0800728c */ /* 0x000fe4000bf22070 */
[----:B------:R-:W-:Y:S02]  /*0440*/  UPLOP3.LUT UP3, UPT, UPT, UPT, UPT, 0x80, 0x8 ;  /* 0x000000000008789c */ /* 0x000fe40003f6f070 */
[----:B-1----:R-:W-:-:S04]  /*0450*/  UISETP.NE.U32.AND UP0, UPT, UR4, URZ, UPT ;  /* 0x000000ff0400728c */ /* 0x002fc8000bf05070 */
[----:B------:R-:W-:-:S04]  /*0460*/  UISETP.NE.AND.EX UP2, UPT, UR5, URZ, UPT, UP0 ;  /* 0x000000ff0500728c */ /* 0x000fc8000bf45300 */
[----:B------:R-:W-:-:S04]  /*0470*/  UISETP.EQ.OR.EX UP4, UPT, UR9, URZ, !UP2, UP1 ;  /* 0x000000ff0900728c */ /* 0x000fc8000d782710 */
[----:B------:R-:W-:-:S05]  /*0480*/  UP2UR UR60, UPR, URZ, 0x10 ;  /* 0x00000010ff3c7883 */ /* 0x000fca0008000000 */
[----:B------:R-:W-:Y:S07]  /*0490*/  BRA.U !UP4, `(.L_x_8) ;  /* 0x000000010c207547 */ /* 0x000fee000b800000 */
[----:B------:R-:W-:Y:S01]  /*04a0*/  UISETP.NE.U32.AND UP1, UPT, UR8, URZ, UPT ;  /* 0x000000ff0800728c */ /* 0x000fe2000bf25070 */
[----:B-----5:R-:W-:Y:S01]  /*04b0*/  FSETP.NEU.AND P0, PT, R155, RZ, PT ;  /* 0x000000ff9b00720b */ /* 0x020fe20003f0d000 */
[----:B------:R-:W-:Y:S02]  /*04c0*/  USEL UR4, URZ, 0xffffffff, UP2 ;  /* 0xffffffffff047887 */ /* 0x000fe40009000000 */
[----:B------:R-:W-:-:S10]  /*04d0*/  UISETP.NE.AND.EX UP1, UPT, UR9, URZ, UPT, UP1 ;  /* 0x000000ff0900728c */ /* 0x000fd4000bf25310 */
[----:B------:R-:W-:Y:S01]  /*04e0*/  VOTEU.ANY UP0, P0 ;  /* 0x0000000000ff7886 */ /* 0x000fe20000000100 */
[----:B------:R-:W-:-:S04]  /*04f0*/  @!UP1 USEL UR4, URZ, 0xffffffff, UP0 ;  /* 0xffffffffff049887 */ /* 0x000fc80008000000 */
[----:B------:R-:W-:-:S04]  /*0500*/  ULOP3.LUT UR4, UR4, 0x1, URZ, 0xc0, !UPT ;  /* 0x0000000104047892 */ /* 0x000fc8000f8ec0ff */
[----:B------:R-:W-:-:S11]  /*0510*/  UISETP.NE.U32.AND UP3, UPT, UR4, 0x1, UPT ;  /* 0x000000010400788c */ /* 0x000fd6000bf65070 */
.L_x_8:
[----:B--23--:R-:W1:Y:S01]  /*0520*/  SHFL.IDX PT, R0, R2, RZ, 0x1f ;  /* 0x00001fff02007589 */ /* 0x00ce6200000e0000 */
[----:B------:R-:W-:-:S04]  /*0530*/  UISETP.NE.AND UP0, UPT, UR18, 0x2, UPT ;  /* 0x000000021200788c */ /* 0x000fc8000bf05270 */
[----:B------:R-:W-:Y:S01]  /*0540*/  USEL UR50, URZ, 0x1, UP0 ;  /* 0x00000001ff327887 */ /* 0x000fe20008000000 */
[----:B-1----:R-:W-:-:S13]  /*0550*/  ISETP.NE.AND P0, PT, R0, RZ, PT ;  /* 0x000000ff0000720c */ /* 0x002fda0003f05270 */
[----:B------:R-:W-:Y:S05]  /*0560*/  @P0 BRA `(.L_x_9) ;  /* 0x0000000000d40947 */ /* 0x000fea0003800000 */
[----:B------:R-:W-:Y:S01]  /*0570*/  ELECT P0, URZ, PT ;  /* 0x0000000000ff782f */ /* 0x000fe20003800000 */
[----:B------:R-:W-:-:S12]  /*0580*/  BSSY.RECONVERGENT B0, `(.L_x_9) ;  /* 0x0000033000007945 */ /* 0x000fd80003800200 */
[----:B------:R-:W-:Y:S05]  /*0590*/  @!P0 BRA `(.L_x_10) ;  /* 0x0000000000c48947 */ /* 0x000fea0003800000 */
[----:B------:R-:W1:Y:S01]  /*05a0*/  S2UR UR4, SR_CgaCtaId ;  /* 0x00000000000479c3 */ /* 0x000e620000008800 */
[----:B------:R-:W-:Y:S01]  /*05b0*/  UMOV UR5, 0x400 ;  /* 0x0000040000057882 */ /* 0x000fe20000000000 */
[----:B------:R-:W-:Y:S02]  /*05c0*/  UMOV UR6, 0x1 ;  /* 0x0000000100067882 */ /* 0x000fe40000000000 */
[----:B------:R-:W-:-:S04]  /*05d0*/  UIADD3 UR6, UPT, UPT, -UR6, 0x100000, URZ ;  /* 0x0010000006067890 */ /* 0x000fc8000fffe1ff */
[----:B------:R-:W-:Y:S02]  /*05e0*/  USHF.L.U32 UR7, UR6, 0xb, URZ ;  /* 0x0000000b06077899 */ /* 0x000fe400080006ff */
[----:B------:R-:W-:Y:S02]  /*05f0*/  USHF.L.U32 UR6, UR6, 0x1, URZ ;  /* 0x0000000106067899 */ /* 0x000fe400080006ff */
[----:B-1----:R-:W-:Y:S01]  /*0600*/  ULEA UR4, UR4, UR5, 0x18 ;  /* 0x0000000504047291 */ /* 0x002fe2000f8ec0ff */
[----:B------:R-:W1:Y:S11]  /*0610*/  FENCE.VIEW.ASYNC.S ;  /* 0x00000000000073c6 */ /* 0x000e760000000000 */
[----:B-1----:R1:W2:Y:S01]  /*0620*/  SYNCS.EXCH.64 URZ, [UR4], UR6 ;  /* 0x0000000604ff75b2 */ /* 0x0022a20008000100 */
[----:B------:R1:W3:Y:S01]  /*0630*/  SYNCS.EXCH.64 URZ, [UR4+0xa0], UR6 ;  /* 0x0000a00604ff75b2 */ /* 0x0002e20008000100 */
[----:B------:R1:W1:Y:S01]  /*0640*/  SYNCS.EXCH.64 URZ, [UR4+0x8], UR6 ;  /* 0x0000080604ff75b2 */ /* 0x0002620008000100 */
        /* <DEDUP_REMOVED lines=37> */
[----:B--23--:R-:W-:Y:S01]  /*08a0*/  NOP ;  /* 0x0000000000007918 */ /* 0x00cfe20000000000 */
.L_x_10:
[----:B-1----:R-:W-:Y:S05]  /*08b0*/  BSYNC.RECONVERGENT B0 ;  /* 0x0000000000007941 */ /* 0x002fea0003800200 */
.L_x_9:
[----:B------:R-:W1:Y:S01]  /*08c0*/  SHFL.IDX PT, R0, R2, RZ, 0x1f ;  /* 0x00001fff02007589 */ /* 0x000e6200000e0000 */
[----:B------:R-:W-:Y:S01]  /*08d0*/  NOP ;  /* 0x0000000000007918 */ /* 0x000fe20000000000 */
[----:B-1----:R-:W-:-:S13]  /*08e0*/  ISETP.NE.AND P0, PT, R0, 0x1, PT ;  /* 0x000000010000780c */ /* 0x002fda0003f05270 */
[----:B------:R-:W-:Y:S05]  /*08f0*/  @P0 BRA `(.L_x_11) ;  /* 0x0000000000400947 */ /* 0x000fea0003800000 */
[----:B------:R-:W1:Y:S01]  /*0900*/  S2UR UR4, SR_CgaCtaId ;  /* 0x00000000000479c3 */ /* 0x000e620000008800 */
[----:B------:R-:W-:Y:S01]  /*0910*/  UMOV UR5, 0x400 ;  /* 0x0000040000057882 */ /* 0x000fe20000000000 */
[----:B------:R-:W-:Y:S01]  /*0920*/  UMOV UR8, 0x20 ;  /* 0x0000002000087882 */ /* 0x000fe20000000000 */
[----:B------:R-:W-:Y:S01]  /*0930*/  UMOV UR6, 0x80 ;  /* 0x0000008000067882 */ /* 0x000fe20000000000 */
[----:B------:R-:W-:-:S04]  /*0940*/  UIADD3 UR8, UPT, UPT, -UR8, 0x100000, URZ ;  /* 0x0010000008087890 */ /* 0x000fc8000fffe1ff */
[----:B------:R-:W-:Y:S02]  /*0950*/  USHF.L.U32 UR9, UR8, 0xb, URZ ;  /* 0x0000000b08097899 */ /* 0x000fe400080006ff */
[----:B------:R-:W-:Y:S02]  /*0960*/  USHF.L.U32 UR8, UR8, 0x1, URZ ;  /* 0x0000000108087899 */ /* 0x000fe400080006ff */
[----:B------:R-:W-:-:S04]  /*0970*/  UIADD3 UR6, UPT, UPT, -UR6, 0x100000, URZ ;  /* 0x0010000006067890 */ /* 0x000fc8000fffe1ff */
[----:B------:R-:W-:Y:S02]  /*0980*/  USHF.L.U32 UR7, UR6, 0xb, URZ ;  /* 0x0000000b06077899 */ /* 0x000fe400080006ff */
[----:B------:R-:W-:Y:S01]  /*0990*/  USHF.L.U32 UR6, UR6, 0x1, URZ ;  /* 0x0000000106067899 */ /* 0x000fe200080006ff */
[----:B------:R-:W-:Y:S01]  /*09a0*/  ELECT P0, URZ, PT ;  /* 0x0000000000ff782f */ /* 0x000fe20003800000 */
[----:B-1----:R-:W-:Y:S01]  /*09b0*/  ULEA UR4, UR4, UR5, 0x18 ;  /* 0x0000000504047291 */ /* 0x002fe2000f8ec0ff */
[----:B------:R-:W1:Y:S11]  /*09c0*/  FENCE.VIEW.ASYNC.S ;  /* 0x00000000000073c6 */ /* 0x000e760000000000 */
[----:B-1----:R1:W2:Y:S01]  /*09d0*/  SYNCS.EXCH.64 URZ, [UR4+0x140], UR8 ;  /* 0x0001400804ff75b2 */ /* 0x0022a20008000100 */
[----:B------:R1:W3:Y:S01]  /*09e0*/  SYNCS.EXCH.64 URZ, [UR4+0x148], UR6 ;  /* 0x0001480604ff75b2 */ /* 0x0002e20008000100 */
[----:B------:R-:W-:Y:S01]  /*09f0*/  NOP ;  /* 0x0000000000007918 */ /* 0x000fe20000000000 */
.L_x_11:
[----:B------:R-:W4:Y:S01]  /*0a00*/  SHFL.IDX PT, R0, R2, RZ, 0x1f ;  /* 0x00001fff02007589 */ /* 0x000f2200000e0000 */
[----:B------:R-:W-:Y:S01]  /*0a10*/  NOP ;  /* 0x0000000000007918 */ /* 0x000fe20000000000 */
[----:B----4-:R-:W-:-:S13]  /*0a20*/  ISETP.NE.AND P0, PT, R0, 0x3, PT ;  /* 0x000000030000780c */ /* 0x010fda0003f05270 */
[----:B------:R-:W-:Y:S05]  /*0a30*/  @P0 BRA `(.L_x_12) ;  /* 0x0000000000300947 */ /* 0x000fea0003800000 */
[----:B-1----:R-:W1:Y:S01]  /*0a40*/  S2UR UR6, SR_CgaCtaId ;  /* 0x00000000000679c3 */ /* 0x002e620000008800 */
[----:B------:R-:W-:Y:S01]  /*0a50*/  UMOV UR4, 0x400 ;  /* 0x0000040000047882 */ /* 0x000fe20000000000 */
[----:B------:R-:W-:Y:S01]  /*0a60*/  UMOV UR5, 0x20 ;  /* 0x0000002000057882 */ /* 0x000fe20000000000 */
[----:B------:R-:W-:Y:S01]  /*0a70*/  ELECT P0, URZ, PT ;  /* 0x0000000000ff782f */ /* 0x000fe20003800000 */
[----:B-1----:R-:W-:Y:S02]  /*0a80*/  ULEA UR6, UR6, UR4, 0x18 ;  /* 0x0000000406067291 */ /* 0x002fe4000f8ec0ff */
[----:B------:R-:W-:-:S04]  /*0a90*/  UIADD3 UR4, UPT, UPT, -UR5, 0x100000, URZ ;  /* 0x0010000005047890 */ /* 0x000fc8000fffe1ff */
[----:B------:R-:W-:Y:S02]  /*0aa0*/  USHF.L.U32 UR5, UR4, 0xb, URZ ;  /* 0x0000000b04057899 */ /* 0x000fe400080006ff */
[----:B------:R-:W-:Y:S01]  /*0ab0*/  USHF.L.U32 UR4, UR4, 0x1, URZ ;  /* 0x0000000104047899 */ /* 0x000fe200080006ff */
[----:B------:R-:W1:Y:S11]  /*0ac0*/  FENCE.VIEW.ASYNC.S ;  /* 0x00000000000073c6 */ /* 0x000e760000000000 */
[----:B-1----:R4:W1:Y:S01]  /*0ad0*/  SYNCS.EXCH.64 URZ, [UR6+0x150], UR4 ;  /* 0x0001500406ff75b2 */ /* 0x0028620008000100 */
[----:B------:R4:W1:Y:S02]  /*0ae0*/  SYNCS.EXCH.64 URZ, [UR6+0x158], UR4 ;  /* 0x0001580406ff75b2 */ /* 0x0008640008000100 */
[----:B----4-:R-:W-:Y:S01]  /*0af0*/  NOP ;  /* 0x0000000000007918 */ /* 0x010fe20000000000 */
.L_x_12:
[----:B------:R-:W4:Y:S01]  /*0b00*/  SHFL.IDX PT, R0, R2, RZ, 0x1f ;  /* 0x00001fff02007589 */ /* 0x000f2200000e0000 */
[----:B------:R-:W-:Y:S01]  /*0b10*/  NOP ;  /* 0x0000000000007918 */ /* 0x000fe20000000000 */
[----:B----4-:R-:W-:-:S13]  /*0b20*/  ISETP.NE.AND P0, PT, R0, 0x4, PT ;  /* 0x000000040000780c */ /* 0x010fda0003f05270 */
[----:B------:R-:W-:Y:S05]  /*0b30*/  @P0 BRA `(.L_x_13) ;  /* 0x00000000004c0947 */ /* 0x000fea0003800000 */
[----:B-1----:R-:W1:Y:S01]  /*0b40*/  S2UR UR6, SR_CgaCtaId ;  /* 0x00000000000679c3 */ /* 0x002e620000008800 */
[----:B------:R-:W-:Y:S01]  /*0b50*/  UMOV UR4, 0x100 ;  /* 0x0000010000047882 */ /* 0x000fe20000000000 */
[----:B------:R-:W-:Y:S01]  /*0b60*/  UMOV UR5, 0x400 ;  /* 0x0000040000057882 */ /* 0x000fe20000000000 */
[----:B------:R-:W-:Y:S01]  /*0b70*/  USEL UR4, UR4, 0xe0, UP3 ;  /* 0x000000e004047887 */ /* 0x000fe20009800000 */
[----:B------:R-:W-:Y:S01]  /*0b80*/  UMOV UR8, 0x1 ;  /* 0x0000000100087882 */ /* 0x000fe20000000000 */
[----:B------:R-:W-:Y:S01]  /*0b90*/  ELECT P0, URZ, PT ;  /* 0x0000000000ff782f */ /* 0x000fe20003800000 */
[----:B------:R-:W-:-:S04]  /*0ba0*/  UIADD3 UR8, UPT, UPT, -UR8, 0x100000, URZ ;  /* 0x0010000008087890 */ /* 0x000fc8000fffe1ff */
[----:B------:R-:W-:Y:S02]  /*0bb0*/  USHF.L.U32 UR9, UR8, 0xb, URZ ;  /* 0x0000000b08097899 */ /* 0x000fe400080006ff */
[----:B------:R-:W-:Y:S02]  /*0bc0*/  USHF.L.U32 UR8, UR8, 0x1, URZ ;  /* 0x0000000108087899 */ /* 0x000fe400080006ff */
[----:B-1----:R-:W-:Y:S02]  /*0bd0*/  ULEA UR6, UR6, UR5, 0x18 ;  /* 0x0000000506067291 */ /* 0x002fe4000f8ec0ff */
[----:B------:R-:W-:-:S04]  /*0be0*/  UIADD3 UR4, UPT, UPT, -UR4, 0x100000, URZ ;  /* 0x0010000004047890 */ /* 0x000fc8000fffe1ff */
[----:B------:R-:W-:Y:S02]  /*0bf0*/  USHF.L.U32 UR5, UR4, 0xb, URZ ;  /* 0x0000000b04057899 */ /* 0x000fe400080006ff */
[----:B------:R-:W-:Y:S01]  /*0c00*/  USHF.L.U32 UR4, UR4, 0x1, URZ ;  /* 0x0000000104047899 */ /* 0x000fe200080006ff */
[----:B------:R-:W1:Y:S03]  /*0c10*/  FENCE.VIEW.ASYNC.S ;  /* 0x00000000000073c6 */ /* 0x000e660000000000 */
[----:B-1----:R4:W1:Y:S08]  /*0c20*/  SYNCS.EXCH.64 URZ, [UR6+0x160], UR8 ;  /* 0x0001600806ff75b2 */ /* 0x0028700008000100 */
[----:B------:R4:W1:Y:S01]  /*0c30*/  SYNCS.EXCH.64 URZ, [UR6+0x170], UR4 ;  /* 0x0001700406ff75b2 */ /* 0x0008620008000100 */
[----:B------:R4:W1:Y:S01]  /*0c40*/  SYNCS.EXCH.64 URZ, [UR6+0x168], UR8 ;  /* 0x0001680806ff75b2 */ /* 0x0008620008000100 */
[----:B------:R4:W1:Y:S02]  /*0c50*/  SYNCS.EXCH.64 URZ, [UR6+0x178], UR4 ;  /* 0x0001780406ff75b2 */ /* 0x0008640008000100 */
[----:B----4-:R-:W-:Y:S01]  /*0c60*/  NOP ;  /* 0x0000000000007918 */ /* 0x010fe20000000000 */
.L_x_13:
[----:B------:R-:W4:Y:S01]  /*0c70*/  SHFL.IDX PT, R0, R2, RZ, 0x1f ;  /* 0x00001fff02007589 */ /* 0x000f2200000e0000 */
[----:B------:R-:W-:Y:S01]  /*0c80*/  NOP ;  /* 0x0000000000007918 */ /* 0x000fe20000000000 */
[----:B----4-:R-:W-:-:S13]  /*0c90*/  ISETP.NE.AND P0, PT, R0, 0x5, PT ;  /* 0x000000050000780c */ /* 0x010fda0003f05270 */
[----:B------:R-:W-:Y:S05]  /*0ca0*/  @P0 BRA `(.L_x_14) ;  /* 0x0000000000500947 */ /* 0x000fea0003800000 */
[----:B-1----:R-:W1:Y:S01]  /*0cb0*/  S2UR UR4, SR_CgaCtaId ;  /* 0x00000000000479c3 */ /* 0x002e620000008800 */
        /* <DEDUP_REMOVED lines=12> */
[----:B-1----:R4:W1:Y:S01]  /*0d80*/  SYNCS.EXCH.64 URZ, [UR4+0x180], UR8 ;  /* 0x0001800804ff75b2 */ /* 0x0028620008000100 */
[----:B------:R4:W1:Y:S01]  /*0d90*/  SYNCS.EXCH.64 URZ, [UR4+0x198], UR6 ;  /* 0x0001980604ff75b2 */ /* 0x0008620008000100 */
[----:B------:R4:W1:Y:S01]  /*0da0*/  SYNCS.EXCH.64 URZ, [UR4+0x188], UR8 ;  /* 0x0001880804ff75b2 */ /* 0x0008620008000100 */
[----:B------:R4:W1:Y:S01]  /*0db0*/  SYNCS.EXCH.64 URZ, [UR4+0x1a0], UR6 ;  /* 0x0001a00604ff75b2 */ /* 0x0008620008000100 */
[----:B------:R4:W1:Y:S01]  /*0dc0*/  SYNCS.EXCH.64 URZ, [UR4+0x190], UR8 ;  /* 0x0001900804ff75b2 */ /* 0x0008620008000100 */
[----:B------:R4:W1:Y:S02]  /*0dd0*/  SYNCS.EXCH.64 URZ, [UR4+0x1a8], UR6 ;  /* 0x0001a80604ff75b2 */ /* 0x0008640008000100 */
[----:B----4-:R-:W-:Y:S01]  /*0de0*/  NOP ;  /* 0x0000000000007918 */ /* 0x010fe20000000000 */
.L_x_14:
[----:B------:R-:W4:Y:S01]  /*0df0*/  SHFL.IDX PT, R2, R2, RZ, 0x1f ;  /* 0x00001fff02027589 */ /* 0x000f2200000e0000 */
[----:B------:R-:W1:Y:S01]  /*0e00*/  S2UR UR46, SR_CTAID.X ;  /* 0x00000000002e79c3 */ /* 0x000e620000002500 */
[----:B------:R-:W-:-:S07]  /*0e10*/  NOP ;  /* 0x0000000000007918 */ /* 0x000fce0000000000 */
[----:B------:R-:W1:Y:S01]  /*0e20*/  S2UR UR47, SR_CTAID.Y ;  /* 0x00000000002f79c3 */ /* 0x000e620000002600 */
[----:B----4-:R-:W-:-:S13]  /*0e30*/  ISETP.NE.AND P0, PT, R2, 0x3, PT ;  /* 0x000000030200780c */ /* 0x010fda0003f05270 */
[----:B-1----:R-:W-:Y:S05]  /*0e40*/  @P0 BRA `(.L_x_15) ;  /* 0x0000000000380947 */ /* 0x002fea0003800000 */
[----:B------:R-:W1:Y:S01]  /*0e50*/  S2UR UR4, SR_CgaCtaId ;  /* 0x00000000000479c3 */ /* 0x000e620000008800 */
[----:B------:R-:W-:Y:S01]  /*0e60*/  UMOV UR5, 0x400 ;  /* 0x0000040000057882 */ /* 0x000fe20000000000 */
[----:B------:R-:W-:Y:S01]  /*0e70*/  UMOV UR6, 0x20 ;  /* 0x0000002000067882 */ /* 0x000fe20000000000 */
[----:B------:R-:W-:Y:S01]  /*0e80*/  ELECT P0, URZ, PT ;  /* 0x0000000000ff782f */ /* 0x000fe20003800000 */
[----:B------:R-:W-:-:S04]  /*0e90*/  UIADD3 UR6, UPT, UPT, -UR6, 0x100000, URZ ;  /* 0x0010000006067890 */ /* 0x000fc8000fffe1ff */
[----:B------:R-:W-:Y:S02]  /*0ea0*/  USHF.L.U32 UR7, UR6, 0xb, URZ ;  /* 0x0000000b06077899 */ /* 0x000fe400080006ff */
[----:B------:R-:W-:Y:S02]  /*0eb0*/  USHF.L.U32 UR6, UR6, 0x1, URZ ;  /* 0x0000000106067899 */ /* 0x000fe400080006ff */
[----:B-1----:R-:W-:Y:S01]  /*0ec0*/  ULEA UR4, UR4, UR5, 0x18 ;  /* 0x0000000504047291 */ /* 0x002fe2000f8ec0ff */
[----:B------:R-:W1:Y:S11]  /*0ed0*/  FENCE.VIEW.ASYNC.S ;  /* 0x00000000000073c6 */ /* 0x000e760000000000 */
[----:B-1----:R1:W4:Y:S01]  /*0ee0*/  SYNCS.EXCH.64 URZ, [UR4+0x1b0], UR6 ;  /* 0x0001b00604ff75b2 */ /* 0x0023220008000100 */
[----:B------:R1:W1:Y:S01]  /*0ef0*/  SYNCS.EXCH.64 URZ, [UR4+0x1c0], UR6 ;  /* 0x0001c00604ff75b2 */ /* 0x0002620008000100 */
[----:B------:R1:W1:Y:S01]  /*0f00*/  SYNCS.EXCH.64 URZ, [UR4+0x1b8], UR6 ;  /* 0x0001b80604ff75b2 */ /* 0x0002620008000100 */
[----:B------:R1:W1:Y:S01]  /*0f10*/  SYNCS.EXCH.64 URZ, [UR4+0x1c8], UR6 ;  /* 0x0001c80604ff75b2 */ /* 0x0002620008000100 */
[----:B------:R-:W-:Y:S01]  /*0f20*/  NOP ;  /* 0x0000000000007918 */ /* 0x000fe20000000000 */
.L_x_15:
[----:B------:R-:W-:-:S05]  /*0f30*/  CS2R.32 R2, SR_CgaSize ;  /* 0x0000000000027805 */ /* 0x000fca0000008a00 */
[----:B------:R-:W-:-:S05]  /*0f40*/  IMAD R2, R2, -0xa0, RZ ;  /* 0xffffff6002027824 */ /* 0x000fca00078e02ff */
[----:B------:R-:W-:-:S14]  /*0f50*/  R2UR UR5, R2 ;  /* 0x00000000020572ca */ /* 0x000fdc00000e0000 */
[----:B------:R-:W2:Y:S01]  /*0f60*/  LDCU UR5, c[0x0][UR5+0x2b0] ;  /* 0x00005600050577ac */ /* 0x000ea20008000800 */
[----:B------:R-:W-:Y:S01]  /*0f70*/  I2FP.F32.U32 R2, UR46 ;  /* 0x0000002e00027c45 */ /* 0x000fe20008201000 */
[----:B------:R-:W-:Y:S01]  /*0f80*/  NOP ;  /* 0x0000000000007918 */ /* 0x000fe20000000000 */
[----:B------:R-:W-:Y:S02]  /*0f90*/  I2FP.F32.U32 R0, UR47 ;  /* 0x0000002f00007c45 */ /* 0x000fe40008201000 */
[----:B------:R-:W-:-:S06]  /*0fa0*/  RPCMOV.32 Rpc.LO, R2 ;  /* 0x0000000200007352 */ /* 0x000fcc0000000000 */
[----:B------:R-:W-:-:S05]  /*0fb0*/  CS2R.32 R2, SR_CgaSize ;  /* 0x0000000000027805 */ /* 0x000fca0000008a00 */
[----:B------:R-:W-:-:S05]  /*0fc0*/  IMAD R2, R2, -0xa0, RZ ;  /* 0xffffff6002027824 */ /* 0x000fca00078e02ff */
[----:B-1----:R-:W-:Y:S02]  /*0fd0*/  R2UR UR4, R2 ;  /* 0x00000000020472ca */ /* 0x002fe400000e0000 */
[----:B------:R-:W-:-:S12]  /*0fe0*/  RPCMOV.32 R2, Rpc.LO ;  /* 0x0000000000027353 */ /* 0x000fd80000000000 */
[----:B------:R-:W1:Y:S01]  /*0ff0*/  LDCU UR4, c[0x0][UR4+0x2b4] ;  /* 0x00005680040477ac */ /* 0x000e620008000800 */
[----:B------:R-:W1:Y:S01]  /*1000*/  S2UR UR36, SR_CTAID.Z ;  /* 0x00000000002479c3 */ /* 0x000e620000002700 */
[----:B------:R-:W3:Y:S01]  /*1010*/  LDCU UR19, c[0x0][0xb24] ;  /* 0x00016480ff1377ac */ /* 0x000ee20008000800 */
[----:B------:R-:W-:-:S06]  /*1020*/  RPCMOV.32 Rpc.LO, R2 ;  /* 0x0000000200007352 */ /* 0x000fcc0000000000 */
[----:B------:R-:W-:-:S05]  /*1030*/  CS2R.32 R2, SR_CgaSize ;  /* 0x0000000000027805 */ /* 0x000fca0000008a00 */
[----:B------:R-:W-:-:S05]  /*1040*/  IMAD R2, R2, -0xa0, RZ ;  /* 0xffffff6002027824 */ /* 0x000fca00078e02ff */
[----:B------:R-:W-:Y:S02]  /*1050*/  R2UR UR59, R2 ;  /* 0x00000000023b72ca */ /* 0x000fe400000e0000 */
[----:B------:R-:W-:-:S12]  /*1060*/  RPCMOV.32 R2, Rpc.LO ;  /* 0x0000000000027353 */ /* 0x000fd80000000000 */
[----:B------:R-:W4:Y:S01]  /*1070*/  LDCU UR59, c[0x0][UR59+0x2a0] ;  /* 0x000054003b3b77ac */ /* 0x000f220008000800 */
[----:B------:R-:W-:-:S06]  /*1080*/  RPCMOV.32 Rpc.LO, R2 ;  /* 0x0000000200007352 */ /* 0x000fcc0000000000 */
[----:B------:R-:W-:-:S05]  /*1090*/  CS2R.32 R2, SR_CgaSize ;  /* 0x0000000000027805 */ /* 0x000fca0000008a00 */
[----:B------:R-:W-:-:S05]  /*10a0*/  IMAD R2, R2, -0xa0, RZ ;  /* 0xffffff6002027824 */ /* 0x000fca00078e02ff */
[----:B------:R-:W-:Y:S02]  /*10b0*/  R2UR UR58, R2 ;  /* 0x00000000023a72ca */ /* 0x000fe400000e0000 */
[----:B------:R-:W-:-:S12]  /*10c0*/  RPCMOV.32 R2, Rpc.LO ;  /* 0x0000000000027353 */ /* 0x000fd80000000000 */
[----:B------:R-:W4:Y:S01]  /*10d0*/  LDCU UR58, c[0x0][UR58+0x2a4] ;  /* 0x000054803a3a77ac */ /* 0x000f220008000800 */
[----:B--2---:R-:W-:Y:S01]  /*10e0*/  FMUL R2, R2, UR5 ;  /* 0x0000000502027c20 */ /* 0x004fe20008400000 */
[----:B-1----:R-:W-:-:S05]  /*10f0*/  FMUL R0, R0, UR4 ;  /* 0x0000000400007c20 */ /* 0x002fca0008400000 */
[----:B------:R-:W1:Y:S01]  /*1100*/  F2I.U32.TRUNC.NTZ R2, R2 ;  /* 0x0000000200027305 */ /* 0x000e62000020f000 */
[----:B---3--:R-:W-:-:S07]  /*1110*/  UISETP.GE.AND UP0, UPT, UR19, 0x1, UPT ;  /* 0x000000011300788c */ /* 0x008fce000bf06270 */
[----:B------:R-:W2:Y:S01]  /*1120*/  F2I.U32.TRUNC.NTZ R0, R0 ;  /* 0x0000000000007305 */ /* 0x000ea2000020f000 */
[----:B-1----:R-:W-:Y:S02]  /*1130*/  R2UR UR4, R2 ;  /* 0x00000000020472ca */ /* 0x002fe400000e0000 */
[----:B--2---:R-:W-:-:S11]  /*1140*/  R2UR UR6, R0 ;  /* 0x00000000000672ca */ /* 0x004fd600000e0000 */
[----:B------:R-:W-:-:S04]  /*1150*/  UIADD3 UR5, UPT, UPT, -UR4, URZ, URZ ;  /* 0x000000ff04057290 */ /* 0x000fc8000fffe1ff */
[----:B----4-:R-:W-:Y:S02]  /*1160*/  UIMAD UR59, UR59, UR5, UR46 ;  /* 0x000000053b3b72a4 */ /* 0x010fe4000f8e022e */
[----:B------:R-:W-:-:S04]  /*1170*/  UIADD3 UR4, UPT, UPT, -UR6, URZ, URZ ;  /* 0x000000ff06047290 */ /* 0x000fc8000fffe1ff */
[----:B------:R-:W-:Y:S01]  /*1180*/  UIMAD UR58, UR58, UR4, UR47 ;  /* 0x000000043a3a72a4 */ /* 0x000fe2000f8e022f */
[----:B------:R-:W-:Y:S06]  /*1190*/  BAR.SYNC.DEFER_BLOCKING 0x0 ;  /* 0x0000000000007b1d */ /* 0x000fec0000010000 */
[----:B------:R-:W-:Y:S05]  /*11a0*/  BRA.U !UP0, `(.L_x_16) ;  /* 0x0000000108d47547 */ /* 0x000fea000b800000 */
[----:B------:R-:W1:Y:S01]  /*11b0*/  LDCU.128 UR20, c[0x0][0xb10] ;  /* 0x00016200ff1477ac */ /* 0x000e620008000c00 */
[----:B------:R-:W2:Y:S01]  /*11c0*/  LDCU UR6, c[0x0][0x370] ;  /* 0x00006e00ff0677ac */ /* 0x000ea20008000800 */
[----:B------:R-:W3:Y:S01]  /*11d0*/  LDCU UR4, c[0x0][0x374] ;  /* 0x00006e80ff0477ac */ /* 0x000ee20008000800 */
[----:B------:R-:W4:Y:S01]  /*11e0*/  LDCU UR24, c[0x0][0xb0c] ;  /* 0x00016180ff1877ac */ /* 0x000f220008000800 */
[----:B------:R-:W4:Y:S01]  /*11f0*/  LDCU UR5, c[0x0][0xb20] ;  /* 0x00016400ff0577ac */ /* 0x000f220008000800 */
[----:B------:R-:W4:Y:S01]  /*1200*/  LDCU.64 UR16, c[0x0][0xb28] ;  /* 0x00016500ff1077ac */ /* 0x000f220008000a00 */
[----:B-1----:R-:W-:Y:S02]  /*1210*/  UISETP.NE.AND UP0, UPT, UR22, 0x1, UPT ;  /* 0x000000011600788c */ /* 0x002fe4000bf05270 */
[----:B---3--:R-:W-:Y:S02]  /*1220*/  UIMAD.WIDE.U32 UR8, UR4, UR23, URZ ;  /* 0x00000017040872a5 */ /* 0x008fe4000f8e00ff */
[----:B--2---:R-:W-:-:S02]  /*1230*/  UIMAD.WIDE.U32 UR10, UR6, UR20, URZ ;  /* 0x00000014060a72a5 */ /* 0x004fc4000f8e00ff */
[----:B----4-:R-:W-:Y:S02]  /*1240*/  UISETP.NE.AND UP1, UPT, UR24, 0x1, UPT ;  /* 0x000000011800788c */ /* 0x010fe4000bf25270 */
[----:B------:R-:W-:Y:S01]  /*1250*/  UISETP.NE.AND UP4, UPT, UR19, 0x1, UPT ;  /* 0x000000011300788c */ /* 0x000fe2000bf85270 */
[----:B------:R-:W-:Y:S02]  /*1260*/  UMOV UR8, UR9 ;  /* 0x0000000900087c82 */ /* 0x000fe40008000000 */
[----:B------:R-:W-:Y:S01]  /*1270*/  UMOV UR10, UR11 ;  /* 0x0000000b000a7c82 */ /* 0x000fe20008000000 */
[----:B------:R-:W-:Y:S02]  /*1280*/  @UP0 USHF.R.U32.HI UR4, URZ, UR5, UR8 ;  /* 0x00000005ff040299 */ /* 0x000fe40008011608 */
[----:B------:R-:W-:Y:S02]  /*1290*/  UIMAD.WIDE.U32 UR12, UR47, UR23, URZ ;  /* 0x000000172f0c72a5 */ /* 0x000fe4000f8e00ff */
[----:B------:R-:W-:-:S02]  /*12a0*/  UIMAD.WIDE.U32 UR8, UR4, UR16, URZ ;  /* 0x00000010040872a5 */ /* 0x000fc4000f8e00ff */
[----:B------:R-:W-:Y:S02]  /*12b0*/  @UP1 USHF.R.U32.HI UR6, URZ, UR21, UR10 ;  /* 0x00000015ff061299 */ /* 0x000fe4000801160a */
[----:B------:R-:W-:Y:S02]  /*12c0*/  UIMAD.WIDE.U32 UR14, UR46, UR20, URZ ;  /* 0x000000142e0e72a5 */ /* 0x000fe4000f8e00ff */
[----:B------:R-:W-:Y:S01]  /*12d0*/  UIMAD.WIDE.U32 UR10, UR6, UR16, URZ ;  /* 0x00000010060a72a5 */ /* 0x000fe2000f8e00ff */
[----:B------:R-:W-:Y:S01]  /*12e0*/  UMOV UR12, UR13 ;  /* 0x0000000d000c7c82 */ /* 0x000fe20008000000 */
[----:B------:R-:W-:Y:S01]  /*12f0*/  UMOV UR8, UR9 ;  /* 0x0000000900087c82 */ /* 0x000fe20008000000 */
[----:B------:R-:W-:Y:S02]  /*1300*/  USHF.R.U32.HI UR12, URZ, UR5, UR12 ;  /* 0x00000005ff0c7299 */ /* 0x000fe4000801160c */
[----:B------:R-:W-:Y:S01]  /*1310*/  @UP4 USHF.R.U32.HI UR4, URZ, UR17, UR8 ;  /* 0x00000011ff044299 */ /* 0x000fe20008011608 */
[----:B------:R-:W-:Y:S01]  /*1320*/  UMOV UR14, UR15 ;  /* 0x0000000f000e7c82 */ /* 0x000fe20008000000 */
[----:B------:R-:W-:Y:S01]  /*1330*/  UMOV UR10, UR11 ;  /* 0x0000000b000a7c82 */ /* 0x000fe20008000000 */
[----:B------:R-:W-:-:S02]  /*1340*/  USHF.R.U32.HI UR14, URZ, UR21, UR14 ;  /* 0x00000015ff0e7299 */ /* 0x000fc4000801160e */
[----:B------:R-:W-:Y:S02]  /*1350*/  USEL UR5, UR47, UR12, !UP0 ;  /* 0x0000000c2f057287 */ /* 0x000fe4000c000000 */
[----:B------:R-:W-:Y:S02]  /*1360*/  @UP4 USHF.R.U32.HI UR6, URZ, UR17, UR10 ;  /* 0x00000011ff064299 */ /* 0x000fe4000801160a */
[----:B------:R-:W-:Y:S02]  /*1370*/  UIMAD UR7, UR4, UR19, URZ ;  /* 0x00000013040772a4 */ /* 0x000fe4000f8e02ff */
[----:B------:R-:W-:Y:S02]  /*1380*/  USEL UR4, UR46, UR14, !UP1 ;  /* 0x0000000e2e047287 */ /* 0x000fe4000c800000 */
[----:B------:R-:W-:Y:S02]  /*1390*/  UIMAD UR10, UR6, UR19, URZ ;  /* 0x00000013060a72a4 */ /* 0x000fe4000f8e02ff */
[----:B------:R-:W-:-:S02]  /*13a0*/  UISETP.GE.AND UP0, UPT, UR5, UR7, UPT ;  /* 0x000000070500728c */ /* 0x000fc4000bf06270 */
[----:B------:R-:W-:Y:S02]  /*13b0*/  UIMAD.WIDE.U32 UR8, UR5, UR16, URZ ;  /* 0x00000010050872a5 */ /* 0x000fe4000f8e00ff */
[----:B------:R-:W-:Y:S02]  /*13c0*/  UISETP.GE.OR UP0, UPT, UR4, UR10, UP0 ;  /* 0x0000000a0400728c */ /* 0x000fe40008706670 */
[----:B------:R-:W-:Y:S02]  /*13d0*/  UIMAD.WIDE.U32 UR10, UR4, UR16, URZ ;  /* 0x00000010040a72a5 */ /* 0x000fe4000f8e00ff */
[----:B------:R-:W-:Y:S01]  /*13e0*/  UIADD3 UR10, UPT, UPT, -UR4, URZ, URZ ;  /* 0x000000ff040a7290 */ /* 0x000fe2000fffe1ff */
[----:B------:R-:W-:Y:S01]  /*13f0*/  UMOV UR8, UR9 ;  /* 0x0000000900087c82 */ /* 0x000fe20008000000 */
[----:B------:R-:W-:Y:S02]  /*1400*/  UIADD3 UR9, UPT, UPT, -UR5, URZ, URZ ;  /* 0x000000ff05097290 */ /* 0x000fe4000fffe1ff */
[----:B------:R-:W-:-:S03]  /*1410*/  USHF.R.U32.HI UR8, URZ, UR17, UR8 ;  /* 0x00000011ff087299 */ /* 0x000fc60008011608 */
[----:B------:R-:W-:Y:S01]  /*1420*/  @!UP0 UMOV UR7, UR11 ;  /* 0x0000000b00078c82 */ /* 0x000fe20008000000 */
[----:B------:R-:W-:Y:S02]  /*1430*/  UIMAD UR47, UR22, UR9, UR47 ;  /* 0x00000009162f72a4 */ /* 0x000fe4000f8e022f */
[----:B------:R-:W-:Y:S02]  /*1440*/  USEL UR8, UR5, UR8, !UP4 ;  /* 0x0000000805087287 */ /* 0x000fe4000e000000 */
[----:B------:R-:W-:Y:S02]  /*1450*/  @!UP0 USHF.R.U32.HI UR7, URZ, UR17, UR7 ;  /* 0x00000011ff078299 */ /* 0x000fe40008011607 */
[----:B------:R-:W-:Y:S02]  /*1460*/  UIADD3 UR9, UPT, UPT, -UR8, URZ, URZ ;  /* 0x000000ff08097290 */ /* 0x000fe4000fffe1ff */
[----:B------:R-:W-:Y:S02]  /*1470*/  @!UP0 USEL UR7, UR4, UR7, !UP4 ;  /* 0x0000000704078287 */ /* 0x000fe4000e000000 */
[----:B------:R-:W-:-:S02]  /*1480*/  UIMAD UR9, UR19, UR9, UR5 ;  /* 0x00000009130972a4 */ /* 0x000fc4000f8e0205 */
[----:B------:R-:W-:Y:S02]  /*1490*/  @!UP0 UIADD3 UR8, UPT, UPT, UR8, -UR7, URZ ;  /* 0x8000000708088290 */ /* 0x000fe4000fffe0ff */
[----:B------:R-:W-:Y:S02]  /*14a0*/  @!UP0 UIMAD UR7, UR9, UR6, UR7 ;  /* 0x00000006090782a4 */ /* 0x000fe4000f8e0207 */
[----:B------:R-:W-:Y:S02]  /*14b0*/  @!UP0 UIMAD UR5, UR8, UR19, UR4 ;  /* 0x00000013080582a4 */ /* 0x000fe4000f8e0204 */
[----:B------:R-:W-:Y:S02]  /*14c0*/  UIMAD UR6, UR24, UR10, UR46 ;  /* 0x0000000a180672a4 */ /* 0x000fe4000f8e022e */
[----:B------:R-:W-:Y:S01]  /*14d0*/  UIMAD UR47, UR5, UR22, UR47 ;  /* 0x00000016052f72a4 */ /* 0x000fe2000f8e022f */
[----:B------:R-:W-:Y:S02]  /*14e0*/  @!UP0 UMOV UR4, UR7 ;  /* 0x0000000700048c82 */ /* 0x000fe40008000000 */
[----:B------:R-:W-:-:S12]  /*14f0*/  UIMAD UR46, UR4, UR24, UR6 ;  /* 0x00000018042e72a4 */ /* 0x000fd8000f8e0206 */
.L_x_16:
[----:B------:R-:W1:Y:S01]  /*1500*/  LDCU UR4, c[0x0][0xb30] ;  /* 0x00016600ff0477ac */ /* 0x000e620008000800 */
[----:B------:R-:W2:Y:S01]  /*1510*/  S2UR UR5, SR_CgaCtaId ;  /* 0x00000000000579c3 */ /* 0x000ea20000008800 */
[----:B-1----:R-:W-:-:S09]  /*1520*/  UISETP.NE.AND UP0, UPT, UR4, 0x1, UPT ;  /* 0x000000010400788c */ /* 0x002fd2000bf05270 */
[----:B--2---:R-:W-:Y:S05]  /*1530*/  BRA.U UP0, `(.L_x_17) ;  /* 0x0000000100447547 */ /* 0x004fea000b800000 */
[----:B------:R-:W1:Y:S01]  /*1540*/  LDCU.128 UR12, c[0x0][0xb10] ;  /* 0x00016200ff0c77ac */ /* 0x000e620008000c00 */
[----:B------:R-:W2:Y:S01]  /*1550*/  LDCU UR10, c[0x0][0xb0c] ;  /* 0x00016180ff0a77ac */ /* 0x000ea20008000800 */
[----:B------:R-:W3:Y:S01]  /*1560*/  LDCU UR4, c[0x0][0xb20] ;  /* 0x00016400ff0477ac */ /* 0x000ee20008000800 */
[----:B-1----:R-:W-:Y:S02]  /*1570*/  UIMAD.WIDE.U32 UR8, UR46, UR12, URZ ;  /* 0x0000000c2e0872a5 */ /* 0x002fe4000f8e00ff */
[----:B------:R-:W-:Y:S02]  /*1580*/  UIMAD.WIDE.U32 UR6, UR47, UR15, URZ ;  /* 0x0000000f2f0672a5 */ /* 0x000fe4000f8e00ff */
[----:B--2---:R-:W-:Y:S02]  /*1590*/  UISETP.NE.AND UP1, UPT, UR10, 0x1, UPT ;  /* 0x000000010a00788c */ /* 0x004fe4000bf25270 */
[----:B------:R-:W-:Y:S01]  /*15a0*/  UISETP.NE.AND UP0, UPT, UR14, 0x1, UPT ;  /* 0x000000010e00788c */ /* 0x000fe2000bf05270 */
[----:B------:R-:W-:-:S02]  /*15b0*/  UMOV UR8, UR9 ;  /* 0x0000000900087c82 */ /* 0x000fc40008000000 */
[----:B------:R-:W-:Y:S01]  /*15c0*/  UMOV UR6, UR7 ;  /* 0x0000000700067c82 */ /* 0x000fe20008000000 */
[----:B------:R-:W-:Y:S02]  /*15d0*/  USHF.R.U32.HI UR8, URZ, UR13, UR8 ;  /* 0x0000000dff087299 */ /* 0x000fe40008011608 */
[----:B---3--:R-:W-:Y:S02]  /*15e0*/  USHF.R.U32.HI UR4, URZ, UR4, UR6 ;  /* 0x00000004ff047299 */ /* 0x008fe40008011606 */
[----:B------:R-:W-:Y:S02]  /*15f0*/  USEL UR6, UR46, UR8, !UP1 ;  /* 0x000000082e067287 */ /* 0x000fe4000c800000 */
[----:B------:R-:W-:-:S04]  /*1600*/  USEL UR4, UR47, UR4, !UP0 ;  /* 0x000000042f047287 */ /* 0x000fc8000c000000 */
[----:B------:R-:W-:Y:S02]  /*1610*/  UIADD3 UR7, UPT, UPT, UR6, -UR4, URZ ;  /* 0x8000000406077290 */ /* 0x000fe4000fffe0ff */
[----:B------:R-:W-:Y:S02]  /*1620*/  UIADD3 UR4, UPT, UPT, -UR6, UR4, URZ ;  /* 0x0000000406047290 */ /* 0x000fe4000fffe1ff */
[----:B------:R-:W-:Y:S02]  /*1630*/  UIMAD UR47, UR7, UR14, UR47 ;  /* 0x0000000e072f72a4 */ /* 0x000fe4000f8e022f */
[----:B------:R-:W-:-:S12]  /*1640*/  UIMAD UR46, UR4, UR10, UR46 ;  /* 0x0000000a042e72a4 */ /* 0x000fd8000f8e022e */
.L_x_17:
[----:B------:R-:W-:Y:S01]  /*1650*/  BAR.SYNC.DEFER_BLOCKING 0x0 ;  /* 0x0000000000007b1d */ /* 0x000fe20000010000 */
[----:B------:R-:W-:Y:S01]  /*1660*/  UISETP.NE.AND UP0, UPT, UR18, 0x2, UPT ;  /* 0x000000021200788c */ /* 0x000fe2000bf05270 */
[----:B------:R-:W-:Y:S02]  /*1670*/  ISETP.NE.OR P3, PT, R3, 0x2, !P3 ;  /* 0x000000020300780c */ /* 0x000fe40005f65670 */
[----:B------:R-:W-:Y:S02]  /*1680*/  LOP3.LUT R0, R6, 0x1f, RZ, 0xc0, !PT ;  /* 0x0000001f06007812 */ /* 0x000fe400078ec0ff */
[----:B------:R-:W1:Y:S04]  /*1690*/  LDCU UR15, c[0x0][0xb24] ;  /* 0x00016480ff0f77ac */ /* 0x000e680008000800 */
[----:B------:R-:W-:Y:S05]  /*16a0*/  BRA.U UP0, `(.L_x_18) ;  /* 0x0000001900c87547 */ /* 0x000fea000b800000 */
[----:B------:R-:W2:Y:S01]  /*16b0*/  LDCU UR7, c[0x0][0x38c] ;  /* 0x00007180ff0777ac */ /* 0x000ea20008000800 */
[----:B------:R-:W-:Y:S01]  /*16c0*/  PLOP3.LUT P1, PT, PT, PT, UP3, 0x80, 0x8 ;  /* 0x000000000008781c */ /* 0x000fe20003f2f038 */
[----:B------:R-:W-:Y:S01]  /*16d0*/  IMAD.MOV.U32 R12, RZ, RZ, 0x1 ;  /* 0x00000001ff0c7424 */ /* 0x000fe200078e00ff */
[----:B------:R-:W-:Y:S02]  /*16e0*/  ISETP.EQ.OR P2, PT, R0, RZ, P3 ;  /* 0x000000ff0000720c */ /* 0x000fe40001f42670 */
[----:B------:R-:W-:Y:S02]  /*16f0*/  CS2R R10, SRZ ;  /* 0x00000000000a7805 */ /* 0x000fe4000001ff00 */
[----:B------:R-:W-:Y:S01]  /*1700*/  PLOP3.LUT P1, PT, P1, PT, PT, 0x8, 0x80 ;  /* 0x000000000080781c */ /* 0x000fe20000f2e170 */
[----:B------:R-:W-:Y:S01]  /*1710*/  IMAD.MOV.U32 R9, RZ, RZ, RZ ;  /* 0x000000ffff097224 */ /* 0x000fe200078e00ff */
[----:B------:R-:W3:Y:S01]  /*1720*/  LDCU UR40, c[0x0][0x370] ;  /* 0x00006e00ff2877ac */ /* 0x000ee20008000800 */
[----:B------:R-:W-:Y:S01]  /*1730*/  IMAD.MOV.U32 R8, RZ, RZ, 0x1 ;  /* 0x00000001ff087424 */ /* 0x000fe200078e00ff */
[----:B------:R-:W4:Y:S01]  /*1740*/  LDCU.64 UR26, c[0x0][0x348] ;  /* 0x00006900ff1a77ac */ /* 0x000f220008000a00 */
[----:B------:R-:W1:Y:S01]  /*1750*/  LDCU UR39, c[0x0][0x374] ;  /* 0x00006e80ff2777ac */ /* 0x000e620008000800 */
[----:B--2---:R-:W-:-:S02]  /*1760*/  UIADD3 UR6, UPT, UPT, UR7, 0x1f, URZ ;  /* 0x0000001f07067890 */ /* 0x004fc4000fffe0ff */
[----:B------:R-:W-:Y:S02]  /*1770*/  UIADD3 UR44, UPT, UPT, UR7, 0x3e, URZ ;  /* 0x0000003e072c7890 */ /* 0x000fe4000fffe0ff */
[----:B------:R-:W-:-:S04]  /*1780*/  USHF.R.S32.HI UR4, URZ, 0x1f, UR6 ;  /* 0x0000001fff047899 */ /* 0x000fc80008011406 */
[----:B------:R-:W-:Y:S02]  /*1790*/  ULEA.HI UR4, UR4, UR6, URZ, 0x5 ;  /* 0x0000000604047291 */ /* 0x000fe4000f8f28ff */
[----:B------:R-:W-:Y:S02]  /*17a0*/  UIADD3 UR6, UPT, UPT, UR7, -0x1, URZ ;  /* 0xffffffff07067890 */ /* 0x000fe4000fffe0ff */
[----:B------:R-:W-:Y:S02]  /*17b0*/  USHF.R.S32.HI UR42, URZ, 0x5, UR4 ;  /* 0x00000005ff2a7899 */ /* 0x000fe40008011404 */
[----:B------:R-:W-:Y:S02]  /*17c0*/  UISETP.GE.U32.AND UP1, UPT, UR6, -0x3f, UPT ;  /* 0xffffffc10600788c */ /* 0x000fe4000bf26070 */
[----:B------:R-:W-:Y:S01]  /*17d0*/  UISETP.LT.U32.AND UP0, UPT, UR42, 0x14, UPT ;  /* 0x000000142a00788c */ /* 0x000fe2000bf01070 */
[----:B------:R-:W-:-:S03]  /*17e0*/  UMOV UR7, URZ ;  /* 0x000000ff00077c82 */ /* 0x000fc60008000000 */
[----:B------:R-:W-:-:S04]  /*17f0*/  USEL UR41, UR42, 0x14, UP0 ;  /* 0x000000142a297887 */ /* 0x000fc80008000000 */
[----:B------:R-:W-:Y:S02]  /*1800*/  UIADD3 UR21, UPT, UPT, UR41, -0x1, URZ ;  /* 0xffffffff29157890 */ /* 0x000fe4000fffe0ff */
[----:B------:R-:W-:Y:S02]  /*1810*/  @UP1 UIADD3 UR21, UPT, UPT, UR41, URZ, URZ ;  /* 0x000000ff29151290 */ /* 0x000fe4000fffe0ff */
[----:B------:R-:W-:Y:S02]  /*1820*/  UIADD3 UR43, UPT, UPT, UR42, -UR41, URZ ;  /* 0x800000292a2b7290 */ /* 0x000fe4000fffe0ff */
[----:B-1-34-:R-:W-:-:S12]  /*1830*/  UIADD3 UR21, UPT, UPT, UR21, 0x1, URZ ;  /* 0x0000000115157890 */ /* 0x01afd8000fffe0ff */
.L_x_36:
[----:B------:R-:W-:Y:S01]  /*1840*/  UISETP.NE.AND UP0, UPT, UR5, URZ, UPT ;  /* 0x000000ff0500728c */ /* 0x000fe2000bf05270 */
[----:B-1----:R-:W1:Y:S08]  /*1850*/  S2UR UR5, SR_CgaCtaId ;  /* 0x00000000000579c3 */ /* 0x002e700000008800 */
[----:B------:R-:W-:Y:S05]  /*1860*/  BRA.U UP0, `(.L_x_19) ;  /* 0x0000000100347547 */ /* 0x000fea000b800000 */
[----:B------:R-:W2:Y:S01]  /*1870*/  S2R R0, SR_CgaCtaId ;  /* 0x0000000000007919 */ /* 0x000ea20000008800 */
[----:B------:R-:W-:Y:S02]  /*1880*/  MOV R3, 0x400 ;  /* 0x0000040000037802 */ /* 0x000fe40000000f00 */
[----:B------:R-:W-:Y:S02]  /*1890*/  SHF.L.U32 R2, R8, 0x1f, RZ ;  /* 0x0000001f08027819 */ /* 0x000fe400000006ff */
[----:B--2---:R-:W-:-:S05]  /*18a0*/  LEA R0, R0, R3, 0x18 ;  /* 0x0000000300007211 */ /* 0x004fca00078ec0ff */
[----:B------:R-:W-:-:S04]  /*18b0*/  IMAD R3, R9, 0x8, R0 ;  /* 0x0000000809037824 */ /* 0x000fc800078e0200 */
[----:B------:R-:W2:Y:S02]  /*18c0*/  SYNCS.PHASECHK.TRANS64.TRYWAIT P0, [R3+URZ+0x1c0], R2 ;  /* 0x0001c002030075a7 */ /* 0x000ea400080011ff */
[----:B--2---:R-:W-:Y:S05]  /*18d0*/  @!P0 BRA `(.L_x_20) ;  /* 0x0000008800588947 */ /* 0x004fea0003800000 */
.L_x_114:
[----:B------:R-:W-:Y:S01]  /*18e0*/  VIADD R9, R9, 0x1 ;  /* 0x0000000109097836 */ /* 0x000fe20000000000 */
[----:B------:R2:W-:Y:S04]  /*18f0*/  SYNCS.ARRIVE.TRANS64.A1T0 RZ, [R3+URZ+0x1b0], RZ ;  /* 0x0001b0ff03ff79a7 */ /* 0x0005e800081000ff */
[----:B------:R-:W-:-:S04]  /*1900*/  ISETP.NE.AND P0, PT, R9, 0x2, PT ;  /* 0x000000020900780c */ /* 0x000fc80003f05270 */
[----:B------:R-:W-:Y:S02]  /*1910*/  SEL R9, R9, RZ, P0 ;  /* 0x000000ff09097207 */ /* 0x000fe40000000000 */
[----:B--2---:R-:W-:-:S04]  /*1920*/  SEL R3, RZ, 0x1, P0 ;  /* 0x00000001ff037807 */ /* 0x004fc80000000000 */
[----:B------:R-:W-:-:S07]  /*1930*/  LOP3.LUT R8, R8, R3, RZ, 0x3c, !PT ;  /* 0x0000000308087212 */ /* 0x000fce00078e3cff */
.L_x_19:
[----:B------:R-:W-:Y:S01]  /*1940*/  UMOV UR4, 0x400 ;  /* 0x0000040000047882 */ /* 0x000fe20000000000 */
[----:B------:R-:W-:Y:S01]  /*1950*/  SHF.L.U32 R0, R12, 0x1f, RZ ;  /* 0x0000001f0c007819 */ /* 0x000fe200000006ff */
[----:B-1----:R-:W-:Y:S02]  /*1960*/  ULEA UR4, UR5, UR4, 0x18 ;  /* 0x0000000405047291 */ /* 0x002fe4000f8ec0ff */
[----:B------:R-:W-:Y:S02]  /*1970*/  UISETP.GE.U32.AND UP0, UPT, UR44, 0x3f, UPT ;  /* 0x0000003f2c00788c */ /* 0x000fe4000bf06070 */
[----:B------:R-:W-:Y:S02]  /*1980*/  ULEA UR6, UR7, UR4, 0x3 ;  /* 0x0000000407067291 */ /* 0x000fe4000f8e18ff */
[----:B------:R-:W-:Y:S02]  /*1990*/  USHF.L.U32 UR35, UR46, 0x7, URZ ;  /* 0x000000072e237899 */ /* 0x000fe400080006ff */
[----:B------:R-:W-:Y:S01]  /*19a0*/  UIMAD UR11, UR47, 0xa0, URZ ;  /* 0x000000a02f0b78a4 */ /* 0x000fe2000f8e02ff */
[----:B------:R-:W-:-:S04]  /*19b0*/  UMOV UR14, URZ ;  /* 0x000000ff000e7c82 */ /* 0x000fc80008000000 */
[----:B------:R1:W2:Y:S01]  /*19c0*/  SYNCS.PHASECHK.TRANS64.TRYWAIT P0, [UR6+0xa0], R0 ;  /* 0x0000a000ff0075a7 */ /* 0x0002a20008001106 */
[----:B------:R-:W-:Y:S06]  /*19d0*/  BRA.U !UP0, `(.L_x_21) ;  /* 0x0000000108a87547 */ /* 0x000fec000b800000 */
[----:B------:R-:W-:Y:S01]  /*19e0*/  UMOV UR13, URZ ;  /* 0x000000ff000d7c82 */ /* 0x000fe20008000000 */
[----:B------:R-:W-:-:S05]  /*19f0*/  UMOV UR6, UR7 ;  /* 0x0000000700067c82 */ /* 0x000fca0008000000 */
.L_x_26:
[----:B--2---:R-:W-:Y:S01]  /*1a00*/  @!P3 MOV R2, 0x2400 ;  /* 0x000024000002b802 */ /* 0x004fe20000000f00 */
[----:B---3--:R-:W-:Y:S01]  /*1a10*/  ULEA UR33, UR6, UR4, 0x3 ;  /* 0x0000000406217291 */ /* 0x008fe2000f8e18ff */
[----:B--2-4-:R-:W-:Y:S11]  /*1a20*/  @P0 BRA `(.L_x_22) ;  /* 0x00000000000c0947 */ /* 0x014ff60003800000 */
[----:B------:R-:W-:Y:S04]  /*1a30*/  SHF.L.U32 R3, R12, 0x1f, RZ ;  /* 0x0000001f0c037819 */ /* 0x000fe800000006ff */
[----:B------:R-:W2:Y:S02]  /*1a40*/  SYNCS.PHASECHK.TRANS64.TRYWAIT P0, [UR33+0xa0], R3 ;  /* 0x0000a003ff0075a7 */ /* 0x000ea40008001121 */
[----:B--2---:R-:W-:Y:S05]  /*1a50*/  @!P0 BRA `(.L_x_23) ;  /* 0x00000088000c8947 */ /* 0x004fea0003800000 */
.L_x_22:
[----:B------:R2:W-:Y:S01]  /*1a60*/  @!P3 SYNCS.ARRIVE.TRANS64 RZ, [UR33], R2 ;  /* 0x00000002ffffb9a7 */ /* 0x0005e20008000021 */
[----:B------:R-:W-:Y:S04]  /*1a70*/  BSSY.RECONVERGENT B0, `(.L_x_24) ;  /* 0x0000003000007945 */ /* 0x000fe80003800200 */
[----:B------:R-:W-:Y:S05]  /*1a80*/  @P2 BRA `(.L_x_25) ;  /* 0x0000000000042947 */ /* 0x000fea0003800000 */
[----:B------:R-:W-:Y:S05]  /*1a90*/  BPT.TRAP 0x1 ;  /* 0x000000040000795c */ /* 0x000fea0000300000 */
.L_x_25:
[----:B------:R-:W-:Y:S05]  /*1aa0*/  BSYNC.RECONVERGENT B0 ;  /* 0x0000000000007941 */ /* 0x000fea0003800200 */
.L_x_24:
[----:B------:R-:W-:Y:S02]  /*1ab0*/  UIADD3 UR7, UPT, UPT, UR6, 0x1, URZ ;  /* 0x0000000106077890 */ /* 0x000fe4000fffe0ff */
[----:B------:R-:W-:Y:S02]  /*1ac0*/  UIADD3 UR18, UP1, UPT, UR26, 0x80, URZ ;  /* 0x000000801a127890 */ /* 0x000fe4000ff3e0ff */
[----:B------:R-:W-:Y:S02]  /*1ad0*/  UISETP.NE.AND UP0, UPT, UR7, 0x14, UPT ;  /* 0x000000140700788c */ /* 0x000fe4000bf05270 */
[----:B------:R-:W-:Y:S02]  /*1ae0*/  ULEA UR32, UR6, UR4, 0xc ;  /* 0x0000000406207291 */ /* 0x000fe4000f8e60ff */
[----:B------:R-:W-:Y:S02]  /*1af0*/  USEL UR9, URZ, 0x1, UP0 ;  /* 0x00000001ff097887 */ /* 0x000fe40008000000 */
[----:B------:R-:W-:Y:S02]  /*1b00*/  USEL UR7, UR7, URZ, UP0 ;  /* 0x000000ff07077287 */ /* 0x000fe40008000000 */
[----:B------:R-:W-:Y:S02]  /*1b10*/  USHF.L.U32 UR34, UR13, 0x5, URZ ;  /* 0x000000050d227899 */ /* 0x000fe400080006ff */
[----:B------:R-:W-:Y:S01]  /*1b20*/  ULEA UR8, UR7, UR4, 0x3 ;  /* 0x0000000407087291 */ /* 0x000fe2000f8e18ff */
[----:B------:R-:W-:Y:S01]  /*1b30*/  LOP3.LUT R12, R12, UR9, RZ, 0x3c, !PT ;  /* 0x000000090c0c7c12 */ /* 0x000fe2000f8e3cff */
[----:B------:R-:W-:Y:S02]  /*1b40*/  UIADD3.X UR19, UPT, UPT, URZ, UR27, URZ, UP1, !UPT ;  /* 0x0000001bff137290 */ /* 0x000fe40008ffe4ff */
[----:B------:R-:W-:Y:S01]  /*1b50*/  UIADD3 UR32, UPT, UPT, UR32, 0xa400, URZ ;  /* 0x0000a40020207890 */ /* 0x000fe2000fffe0ff */
[----:B-1----:R-:W-:Y:S01]  /*1b60*/  SHF.L.U32 R0, R12, 0x1f, RZ ;  /* 0x0000001f0c007819 */ /* 0x002fe200000006ff */
[----:B------:R-:W-:Y:S02]  /*1b70*/  UIADD3 UR16, UP0, UPT, UR26, 0x180, URZ ;  /* 0x000001801a107890 */ /* 0x000fe4000ff1e0ff */
[----:B------:R-:W-:Y:S01]  /*1b80*/  UIADD3 UR13, UPT, UPT, UR13, 0x1, URZ ;  /* 0x000000010d0d7890 */ /* 0x000fe2000fffe0ff */
[----:B------:R3:W4:Y:S01]  /*1b90*/  SYNCS.PHASECHK.TRANS64.TRYWAIT P0, [UR8+0xa0], R0 ;  /* 0x0000a000ff0075a7 */ /* 0x0007220008001108 */
[----:B------:R-:W-:Y:S01]  /*1ba0*/  UIMAD UR8, UR6, 0x1400, UR4 ;  /* 0x00001400060878a4 */ /* 0x000fe2000f8e0204 */
[----:B------:R-:W-:Y:S01]  /*1bb0*/  UMOV UR22, 0x0 ;  /* 0x0000000000167882 */ /* 0x000fe20000000000 */
[----:B------:R-:W-:Y:S02]  /*1bc0*/  UMOV UR23, 0x10000000 ;  /* 0x1000000000177882 */ /* 0x000fe40000000000 */
[----:B------:R-:W-:Y:S01]  /*1bd0*/  UIADD3 UR8, UPT, UPT, UR8, 0x1e400, URZ ;  /* 0x0001e40008087890 */ /* 0x000fe2000fffe0ff */
[----:B------:R3:W-:Y:S01]  /*1be0*/  UTMALDG.3D [UR32], [UR18], desc[UR22] ;  /* 0x00001620120075b4 */ /* 0x0007e20008011000 */
[----:B------:R-:W-:Y:S01]  /*1bf0*/  UIADD3.X UR17, UPT, UPT, URZ, UR27, URZ, UP0, !UPT ;  /* 0x0000001bff117290 */ /* 0x000fe200087fe4ff */
[----:B------:R-:W-:Y:S01]  /*1c00*/  UMOV UR12, UR36 ;  /* 0x00000024000c7c82 */ /* 0x000fe20008000000 */
[----:B------:R-:W-:Y:S01]  /*1c10*/  UMOV UR9, UR33 ;  /* 0x0000002100097c82 */ /* 0x000fe20008000000 */
[----:B------:R-:W-:Y:S01]  /*1c20*/  UMOV UR10, UR34 ;  /* 0x00000022000a7c82 */ /* 0x000fe20008000000 */
[----:B------:R-:W-:Y:S01]  /*1c30*/  UISETP.NE.AND UP0, UPT, UR13, UR21, UPT ;  /* 0x000000150d00728c */ /* 0x000fe2000bf05270 */
[----:B------:R-:W-:Y:S01]  /*1c40*/  UMOV UR14, UR21 ;  /* 0x00000015000e7c82 */ /* 0x000fe20008000000 */
[----:B------:R-:W-:Y:S03]  /*1c50*/  UMOV UR6, UR7 ;  /* 0x0000000700067c82 */ /* 0x000fe60008000000 */
[----:B------:R3:W-:Y:S04]  /*1c60*/  UTMALDG.3D [UR8], [UR16], desc[UR22] ;  /* 0x00001608100075b4 */ /* 0x0007e80008011000 */
[----:B------:R-:W-:Y:S05]  /*1c70*/  BRA.U UP0, `(.L_x_26) ;  /* 0xfffffffd00607547 */ /* 0x000fea000b83ffff */
.L_x_21:
[----:B------:R-:W-:Y:S01]  /*1c80*/  ULEA UR6, UR7, UR4, 0x3 ;  /* 0x0000000407067291 */ /* 0x000fe2000f8e18ff */
[----:B-1-3--:R-:W-:Y:S01]  /*1c90*/  SHF.L.U32 R0, R12, 0x1f, RZ ;  /* 0x0000001f0c007819 */ /* 0x00afe200000006ff */
[----:B------:R-:W-:Y:S01]  /*1ca0*/  @!P1 SYNCS.ARRIVE.TRANS64.A1T0 RZ, [UR4+0x158], RZ ;  /* 0x000158ffffff99a7 */ /* 0x000fe20008100004 */
[----:B------:R-:W-:-:S06]  /*1cb0*/  UISETP.GT.AND UP0, UPT, UR42, UR41, UPT ;  /* 0x000000292a00728c */ /* 0x000fcc000bf04270 */
[----:B--2-4-:R1:W2:Y:S03]  /*1cc0*/  SYNCS.PHASECHK.TRANS64.TRYWAIT P0, [UR6+0xa0], R0 ;  /* 0x0000a000ff0075a7 */ /* 0x0142a60008001106 */
[----:B------:R-:W-:Y:S05]  /*1cd0*/  BRA.U !UP0, `(.L_x_27) ;  /* 0x0000000108ac7547 */ /* 0x000fea000b800000 */
[----:B------:R-:W-:Y:S01]  /*1ce0*/  UIADD3 UR13, UPT, UPT, UR43, UR14, URZ ;  /* 0x0000000e2b0d7290 */ /* 0x000fe2000fffe0ff */
[----:B------:R-:W-:-:S11]  /*1cf0*/  UMOV UR6, UR7 ;  /* 0x0000000700067c82 */ /* 0x000fd60008000000 */
.L_x_32:
[----:B--2---:R-:W-:Y:S01]  /*1d00*/  @!P3 MOV R2, 0x2400 ;  /* 0x000024000002b802 */ /* 0x004fe20000000f00 */
[----:B---3--:R-:W-:Y:S01]  /*1d10*/  ULEA UR17, UR6, UR4, 0x3 ;  /* 0x0000000406117291 */ /* 0x008fe2000f8e18ff */
[----:B--2-4-:R-:W-:Y:S11]  /*1d20*/  @P0 BRA `(.L_x_28) ;  /* 0x00000000000c0947 */ /* 0x014ff60003800000 */
[----:B------:R-:W-:Y:S04]  /*1d30*/  SHF.L.U32 R3, R12, 0x1f, RZ ;  /* 0x0000001f0c037819 */ /* 0x000fe800000006ff */
[----:B------:R-:W2:Y:S02]  /*1d40*/  SYNCS.PHASECHK.TRANS64.TRYWAIT P0, [UR17+0xa0], R3 ;  /* 0x0000a003ff0075a7 */ /* 0x000ea40008001111 */
[----:B--2---:R-:W-:Y:S05]  /*1d50*/  @!P0 BRA `(.L_x_29) ;  /* 0x0000008400648947 */ /* 0x004fea0003800000 */
.L_x_28:
[----:B------:R2:W-:Y:S01]  /*1d60*/  @!P3 SYNCS.ARRIVE.TRANS64 RZ, [UR17], R2 ;  /* 0x00000002ffffb9a7 */ /* 0x0005e20008000011 */
[----:B------:R-:W-:Y:S04]  /*1d70*/  BSSY.RECONVERGENT B0, `(.L_x_30) ;  /* 0x0000003000007945 */ /* 0x000fe80003800200 */
[----:B------:R-:W-:Y:S05]  /*1d80*/  @P2 BRA `(.L_x_31) ;  /* 0x0000000000042947 */ /* 0x000fea0003800000 */
[----:B------:R-:W-:Y:S05]  /*1d90*/  BPT.TRAP 0x1 ;  /* 0x000000040000795c */ /* 0x000fea0000300000 */
.L_x_31:
[----:B------:R-:W-:Y:S05]  /*1da0*/  BSYNC.RECONVERGENT B0 ;  /* 0x0000000000007941 */ /* 0x000fea0003800200 */
.L_x_30:
[----:B------:R-:W-:Y:S02]  /*1db0*/  UIADD3 UR7, UPT, UPT, UR6, 0x1, URZ ;  /* 0x0000000106077890 */ /* 0x000fe4000fffe0ff */
[----:B------:R-:W-:Y:S02]  /*1dc0*/  ULEA UR16, UR6, UR4, 0xc ;  /* 0x0000000406107291 */ /* 0x000fe4000f8e60ff */
[----:B------:R-:W-:Y:S02]  /*1dd0*/  UISETP.NE.AND UP0, UPT, UR7, 0x14, UPT ;  /* 0x000000140700788c */ /* 0x000fe4000bf05270 */
[----:B------:R-:W-:Y:S02]  /*1de0*/  UIADD3 UR24, UP1, UPT, UR26, 0x80, URZ ;  /* 0x000000801a187890 */ /* 0x000fe4000ff3e0ff */
[----:B------:R-:W-:Y:S02]  /*1df0*/  USEL UR9, URZ, 0x1, UP0 ;  /* 0x00000001ff097887 */ /* 0x000fe40008000000 */
[----:B------:R-:W-:Y:S02]  /*1e00*/  USEL UR7, UR7, URZ, UP0 ;  /* 0x000000ff07077287 */ /* 0x000fe40008000000 */
[----:B------:R-:W-:Y:S02]  /*1e10*/  USHF.L.U32 UR18, UR14, 0x5, URZ ;  /* 0x000000050e127899 */ /* 0x000fe400080006ff */
[----:B------:R-:W-:Y:S01]  /*1e20*/  ULEA UR8, UR7, UR4, 0x3 ;  /* 0x0000000407087291 */ /* 0x000fe2000f8e18ff */
[----:B------:R-:W-:Y:S01]  /*1e30*/  LOP3.LUT R12, R12, UR9, RZ, 0x3c, !PT ;  /* 0x000000090c0c7c12 */ /* 0x000fe2000f8e3cff */
[----:B------:R-:W-:Y:S02]  /*1e40*/  UIADD3 UR16, UPT, UPT, UR16, 0xa400, URZ ;  /* 0x0000a40010107890 */ /* 0x000fe4000fffe0ff */
[----:B------:R-:W-:Y:S01]  /*1e50*/  UIADD3.X UR25, UPT, UPT, URZ, UR27, URZ, UP1, !UPT ;  /* 0x0000001bff197290 */ /* 0x000fe20008ffe4ff */
[----:B-1----:R-:W-:Y:S01]  /*1e60*/  SHF.L.U32 R0, R12, 0x1f, RZ ;  /* 0x0000001f0c007819 */ /* 0x002fe200000006ff */
[----:B------:R-:W-:Y:S02]  /*1e70*/  UIADD3 UR22, UP0, UPT, UR26, 0x180, URZ ;  /* 0x000001801a167890 */ /* 0x000fe4000ff1e0ff */
[----:B------:R-:W-:Y:S01]  /*1e80*/  UIADD3 UR14, UPT, UPT, UR14, 0x1, URZ ;  /* 0x000000010e0e7890 */ /* 0x000fe2000fffe0ff */
[----:B------:R3:W4:Y:S01]  /*1e90*/  SYNCS.PHASECHK.TRANS64.TRYWAIT P0, [UR8+0xa0], R0 ;  /* 0x0000a000ff0075a7 */ /* 0x0007220008001108 */
[----:B------:R-:W-:Y:S01]  /*1ea0*/  UIMAD UR8, UR6, 0x1400, UR4 ;  /* 0x00001400060878a4 */ /* 0x000fe2000f8e0204 */
[----:B------:R-:W-:Y:S01]  /*1eb0*/  UMOV UR28, 0x0 ;  /* 0x00000000001c7882 */ /* 0x000fe20000000000 */
[----:B------:R-:W-:Y:S01]  /*1ec0*/  UMOV UR29, 0x10000000 ;  /* 0x10000000001d7882 */ /* 0x000fe20000000000 */
[----:B------:R-:W-:Y:S01]  /*1ed0*/  UMOV UR19, UR35 ;  /* 0x0000002300137c82 */ /* 0x000fe20008000000 */
[----:B------:R-:W-:Y:S01]  /*1ee0*/  UMOV UR20, UR36 ;  /* 0x0000002400147c82 */ /* 0x000fe20008000000 */
[----:B------:R-:W-:Y:S01]  /*1ef0*/  UIADD3 UR8, UPT, UPT, UR8, 0x1e400, URZ ;  /* 0x0001e40008087890 */ /* 0x000fe2000fffe0ff */
[----:B------:R3:W-:Y:S01]  /*1f00*/  UTMALDG.3D [UR16], [UR24], desc[UR28] ;  /* 0x00001c10180075b4 */ /* 0x0007e20008011000 */
[----:B------:R-:W-:Y:S01]  /*1f10*/  UIADD3.X UR23, UPT, UPT, URZ, UR27, URZ, UP0, !UPT ;  /* 0x0000001bff177290 */ /* 0x000fe200087fe4ff */
[----:B------:R-:W-:Y:S01]  /*1f20*/  UMOV UR12, UR36 ;  /* 0x00000024000c7c82 */ /* 0x000fe20008000000 */
[----:B------:R-:W-:Y:S01]  /*1f30*/  UMOV UR9, UR17 ;  /* 0x0000001100097c82 */ /* 0x000fe20008000000 */
[----:B------:R-:W-:Y:S01]  /*1f40*/  UMOV UR10, UR18 ;  /* 0x00000012000a7c82 */ /* 0x000fe20008000000 */
[----:B------:R-:W-:Y:S01]  /*1f50*/  UISETP.NE.AND UP0, UPT, UR14, UR13, UPT ;  /* 0x0000000d0e00728c */ /* 0x000fe2000bf05270 */
[----:B------:R-:W-:Y:S04]  /*1f60*/  UMOV UR6, UR7 ;  /* 0x0000000700067c82 */ /* 0x000fe80008000000 */
[----:B------:R3:W-:Y:S04]  /*1f70*/  UTMALDG.3D [UR8], [UR22], desc[UR28] ;  /* 0x00001c08160075b4 */ /* 0x0007e80008011000 */
[----:B------:R-:W-:Y:S05]  /*1f80*/  BRA.U UP0, `(.L_x_32) ;  /* 0xfffffffd005c7547 */ /* 0x000fea000b83ffff */
.L_x_27:
[C---:B------:R-:W-:Y:S01]  /*1f90*/  LEA R3, R11.reuse, UR4, 0x3 ;  /* 0x000000040b037c11 */ /* 0x040fe2000f8e18ff */
[----:B------:R-:W-:Y:S01]  /*1fa0*/  NOP ;  /* 0x0000000000007918 */ /* 0x000fe20000000000 */
[----:B-1-3--:R-:W-:Y:S02]  /*1fb0*/  SHF.L.U32 R0, R10, 0x1f, RZ ;  /* 0x0000001f0a007819 */ /* 0x00afe400000006ff */
[----:B------:R-:W-:Y:S02]  /*1fc0*/  LEA R5, R11, UR4, 0x4 ;  /* 0x000000040b057c11 */ /* 0x000fe4000f8e20ff */
[----:B--2-4-:R-:W1:Y:S02]  /*1fd0*/  SYNCS.PHASECHK.TRANS64.TRYWAIT P0, [R3+URZ+0x160], R0 ;  /* 0x00016000030075a7 */ /* 0x014e6400080011ff */
[----:B-1----:R-:W-:Y:S05]  /*1fe0*/  @!P0 BRA `(.L_x_33) ;  /* 0x0000008000d88947 */ /* 0x002fea0003800000 */
.L_x_117:
[----:B------:R-:W2:Y:S01]  /*1ff0*/  LDS.128 R4, [R5+0x1e0] ;  /* 0x0001e00005047984 */ /* 0x000ea20000000c00 */
[----:B------:R-:W-:Y:S01]  /*2000*/  UISETP.GE.AND UP0, UPT, UR15, 0x1, UPT ;  /* 0x000000010f00788c */ /* 0x000fe2000bf06270 */
[----:B------:R-:W-:Y:S01]  /*2010*/  @!PT LDS RZ, [RZ] ;  /* 0x00000000fffff984 */ /* 0x000fe20000000800 */
[----:B------:R-:W-:Y:S01]  /*2020*/  @!PT LDS RZ, [RZ] ;  /* 0x00000000fffff984 */ /* 0x000fe20000000800 */
[----:B------:R-:W-:Y:S01]  /*2030*/  @!PT LDS RZ, [RZ] ;  /* 0x00000000fffff984 */ /* 0x000fe20000000800 */
[----:B------:R-:W-:Y:S01]  /*2040*/  @!PT LDS RZ, [RZ] ;  /* 0x00000000fffff984 */ /* 0x000fe20000000800 */
[----:B------:R3:W-:Y:S06]  /*2050*/  MEMBAR.ALL.CTA ;  /* 0x0000000000007992 */ /* 0x0007ec0000008000 */
[----:B---3--:R-:W3:Y:S01]  /*2060*/  FENCE.VIEW.ASYNC.S ;  /* 0x00000000000073c6 */ /* 0x008ee20000000000 */
[----:B--2---:R-:W-:-:S13]  /*2070*/  LOP3.LUT P0, RZ, R6, 0x1, RZ, 0xc0, !PT ;  /* 0x0000000106ff7812 */ /* 0x004fda000780c0ff */
[----:B---3--:R-:W-:Y:S01]  /*2080*/  VOTEU.ANY UP1, P0 ;  /* 0x0000000000ff7886 */ /* 0x008fe20000020100 */
[----:B------:R-:W-:-:S13]  /*2090*/  PLOP3.LUT P0, PT, PT, PT, UP1, 0x80, 0x8 ;  /* 0x000000000008781c */ /* 0x000fda0003f0f018 */
[----:B-1----:R-:W-:Y:S02]  /*20a0*/  @P0 LOP3.LUT R0, R5, 0xffff, RZ, 0xc0, !PT ;  /* 0x0000ffff05000812 */ /* 0x002fe400078ec0ff */
[----:B------:R-:W-:Y:S02]  /*20b0*/  @P0 MOV R2, R4 ;  /* 0x0000000400020202 */ /* 0x000fe40000000f00 */
[----:B------:R-:W-:Y:S01]  /*20c0*/  @P0 R2UR UR8, R0 ;  /* 0x00000000000802ca */ /* 0x000fe200000e0000 */
[----:B------:R-:W-:Y:S01]  /*20d0*/  VIADD R0, R3, 0x170 ;  /* 0x0000017003007836 */ /* 0x000fe20000000000 */
[----:B------:R-:W-:Y:S02]  /*20e0*/  @P0 SHF.R.U32.HI R4, RZ, 0x10, R5 ;  /* 0x00000010ff040819 */ /* 0x000fe40000011605 */
[----:B------:R-:W-:Y:S02]  /*20f0*/  @P0 R2UR UR9, R2 ;  /* 0x00000000020902ca */ /* 0x000fe400000e0000 */
[----:B------:R-:W-:-:S02]  /*2100*/  PRMT R0, RZ, 0x654, R0 ;  /* 0x00000654ff007816 */ /* 0x000fc40000000000 */
[----:B------:R-:W-:Y:S02]  /*2110*/  @P0 R2UR UR6, R4 ;  /* 0x00000000040602ca */ /* 0x000fe400000e0000 */
[----:B------:R1:W-:Y:S03]  /*2120*/  SYNCS.ARRIVE.TRANS64.RED.A1T0 RZ, [R0+URZ], RZ ;  /* 0x000000ff00ff79a7 */ /* 0x0003e600081004ff */
[----:B------:R-:W-:-:S04]  /*2130*/  @UP1 UMOV UR37, UR8 ;  /* 0x0000000800251c82 */ /* 0x000fc80008000000 */
[----:B------:R-:W-:-:S04]  /*2140*/  @UP1 UMOV UR38, UR9 ;  /* 0x0000000900261c82 */ /* 0x000fc80008000000 */
[----:B------:R-:W-:Y:S01]  /*2150*/  @UP1 UMOV UR36, UR6 ;  /* 0x0000000600241c82 */ /* 0x000fe20008000000 */
[----:B------:R-:W-:Y:S05]  /*2160*/  BRA.U !UP0, `(.L_x_34) ;  /* 0x0000000108d47547 */ /* 0x000fea000b800000 */
[----:B------:R-:W2:Y:S01]  /*2170*/  LDCU.128 UR28, c[0x0][0xb10] ;  /* 0x00016200ff1c77ac */ /* 0x000ea20008000c00 */
[----:B------:R-:W3:Y:S01]  /*2180*/  LDCU UR14, c[0x0][0xb20] ;  /* 0x00016400ff0e77ac */ /* 0x000ee20008000800 */
[----:B------:R-:W4:Y:S01]  /*2190*/  LDCU UR20, c[0x0][0xb0c] ;  /* 0x00016180ff1477ac */ /* 0x000f220008000800 */
[----:B------:R-:W1:Y:S01]  /*21a0*/  LDCU.64 UR10, c[0x0][0xb28] ;  /* 0x00016500ff0a77ac */ /* 0x000e620008000a00 */
[----:B------:R-:W-:Y:S02]  /*21b0*/  UISETP.NE.AND UP3, UPT, UR15, 0x1, UPT ;  /* 0x000000010f00788c */ /* 0x000fe4000bf65270 */
[----:B--2---:R-:W-:Y:S02]  /*21c0*/  UIMAD.WIDE.U32 UR8, UR39, UR31, URZ ;  /* 0x0000001f270872a5 */ /* 0x004fe4000f8e00ff */
[----:B------:R-:W-:Y:S02]  /*21d0*/  UIMAD.WIDE.U32 UR12, UR40, UR28, URZ ;  /* 0x0000001c280c72a5 */ /* 0x000fe4000f8e00ff */
[----:B------:R-:W-:-:S02]  /*21e0*/  UISETP.NE.AND UP0, UPT, UR30, 0x1, UPT ;  /* 0x000000011e00788c */ /* 0x000fc4000bf05270 */
[----:B------:R-:W-:Y:S01]  /*21f0*/  UIMAD.WIDE.U32 UR18, UR37, UR31, URZ ;  /* 0x0000001f251272a5 */ /* 0x000fe2000f8e00ff */
[----:B------:R-:W-:Y:S02]  /*2200*/  UMOV UR8, UR9 ;  /* 0x0000000900087c82 */ /* 0x000fe40008000000 */
[----:B------:R-:W-:Y:S01]  /*2210*/  UMOV UR6, UR13 ;  /* 0x0000000d00067c82 */ /* 0x000fe20008000000 */
[----:B---3--:R-:W-:Y:S02]  /*2220*/  USHF.R.U32.HI UR8, URZ, UR14, UR8 ;  /* 0x0000000eff087299 */ /* 0x008fe40008011608 */
[----:B----4-:R-:W-:Y:S02]  /*2230*/  UISETP.NE.AND UP2, UPT, UR20, 0x1, UPT ;  /* 0x000000011400788c */ /* 0x010fe4000bf45270 */
[----:B------:R-:W-:Y:S02]  /*2240*/  USHF.R.U32.HI UR6, URZ, UR29, UR6 ;  /* 0x0000001dff067299 */ /* 0x000fe40008011606 */
[----:B------:R-:W-:-:S02]  /*2250*/  USEL UR8, UR39, UR8, !UP0 ;  /* 0x0000000827087287 */ /* 0x000fc4000c000000 */
[----:B------:R-:W-:Y:S02]  /*2260*/  USEL UR9, UR40, UR6, !UP2 ;  /* 0x0000000628097287 */ /* 0x000fe4000d000000 */
[----:B-1----:R-:W-:Y:S01]  /*2270*/  UIMAD.WIDE.U32 UR12, UR8, UR10, URZ ;  /* 0x0000000a080c72a5 */ /* 0x002fe2000f8e00ff */
[----:B------:R-:W-:Y:S01]  /*2280*/  UMOV UR6, UR19 ;  /* 0x0000001300067c82 */ /* 0x000fe20008000000 */
[----:B------:R-:W-:Y:S02]  /*2290*/  UIMAD.WIDE.U32 UR16, UR38, UR28, URZ ;  /* 0x0000001c261072a5 */ /* 0x000fe4000f8e00ff */
[----:B------:R-:W-:-:S03]  /*22a0*/  UIMAD.WIDE.U32 UR18, UR9, UR10, URZ ;  /* 0x0000000a091272a5 */ /* 0x000fc6000f8e00ff */
[----:B------:R-:W-:Y:S01]  /*22b0*/  UMOV UR12, UR13 ;  /* 0x0000000d000c7c82 */ /* 0x000fe20008000000 */
[----:B------:R-:W-:Y:S02]  /*22c0*/  USHF.R.U32.HI UR6, URZ, UR14, UR6 ;  /* 0x0000000eff067299 */ /* 0x000fe40008011606 */
[----:B------:R-:W-:Y:S01]  /*22d0*/  @UP3 USHF.R.U32.HI UR8, URZ, UR11, UR12 ;  /* 0x0000000bff083299 */ /* 0x000fe2000801160c */
[----:B------:R-:W-:Y:S01]  /*22e0*/  UMOV UR16, UR17 ;  /* 0x0000001100107c82 */ /* 0x000fe20008000000 */
[----:B------:R-:W-:Y:S01]  /*22f0*/  UMOV UR18, UR19 ;  /* 0x0000001300127c82 */ /* 0x000fe20008000000 */
[----:B------:R-:W-:Y:S02]  /*2300*/  USHF.R.U32.HI UR29, URZ, UR29, UR16 ;  /* 0x0000001dff1d7299 */ /* 0x000fe40008011610 */
[----:B------:R-:W-:Y:S02]  /*2310*/  USEL UR6, UR37, UR6, !UP0 ;  /* 0x0000000625067287 */ /* 0x000fe4000c000000 */
[----:B------:R-:W-:-:S02]  /*2320*/  @UP3 USHF.R.U32.HI UR9, URZ, UR11, UR18 ;  /* 0x0000000bff093299 */ /* 0x000fc40008011612 */
[----:B------:R-:W-:Y:S02]  /*2330*/  UIMAD UR12, UR15, UR8, URZ ;  /* 0x000000080f0c72a4 */ /* 0x000fe4000f8e02ff */
[----:B------:R-:W-:Y:S02]  /*2340*/  USEL UR8, UR38, UR29, !UP2 ;  /* 0x0000001d26087287 */ /* 0x000fe4000d000000 */
[----:B------:R-:W-:Y:S02]  /*2350*/  UIMAD UR14, UR15, UR9, URZ ;  /* 0x000000090f0e72a4 */ /* 0x000fe4000f8e02ff */
[----:B------:R-:W-:Y:S02]  /*2360*/  UISETP.GE.AND UP0, UPT, UR6, UR12, UPT ;  /* 0x0000000c0600728c */ /* 0x000fe4000bf06270 */
[----:B------:R-:W-:Y:S02]  /*2370*/  UIMAD.WIDE.U32 UR12, UR6, UR10, URZ ;  /* 0x0000000a060c72a5 */ /* 0x000fe4000f8e00ff */
[----:B------:R-:W-:-:S02]  /*2380*/  UISETP.GE.OR UP0, UPT, UR8, UR14, UP0 ;  /* 0x0000000e0800728c */ /* 0x000fc40008706670 */
        /* <DEDUP_REMOVED lines=19> */
.L_x_34:
[----:B------:R-:W2:Y:S02]  /*24c0*/  LDCU UR6, c[0x0][0xb30] ;  /* 0x00016600ff0677ac */ /* 0x000ea40008000800 */
[----:B--2---:R-:W-:-:S09]  /*24d0*/  UISETP.NE.AND UP0, UPT, UR6, 0x1, UPT ;  /* 0x000000010600788c */ /* 0x004fd2000bf05270 */
[----:B------:R-:W-:Y:S05]  /*24e0*/  BRA.U UP0, `(.L_x_35) ;  /* 0x0000000100447547 */ /* 0x000fea000b800000 */
[----:B------:R-:W2:Y:S01]  /*24f0*/  LDCU.128 UR16, c[0x0][0xb10] ;  /* 0x00016200ff1077ac */ /* 0x000ea20008000c00 */
[----:B------:R-:W3:Y:S01]  /*2500*/  LDCU UR12, c[0x0][0xb0c] ;  /* 0x00016180ff0c77ac */ /* 0x000ee20008000800 */
[----:B------:R-:W4:Y:S01]  /*2510*/  LDCU UR13, c[0x0][0xb20] ;  /* 0x00016400ff0d77ac */ /* 0x000f220008000800 */
[----:B--2---:R-:W-:Y:S02]  /*2520*/  UIMAD.WIDE.U32 UR10, UR38, UR16, URZ ;  /* 0x00000010260a72a5 */ /* 0x004fe4000f8e00ff */
[----:B------:R-:W-:Y:S02]  /*2530*/  UIMAD.WIDE.U32 UR8, UR37, UR19, URZ ;  /* 0x00000013250872a5 */ /* 0x000fe4000f8e00ff */
[----:B---3--:R-:W-:Y:S02]  /*2540*/  UISETP.NE.AND UP2, UPT, UR12, 0x1, UPT ;  /* 0x000000010c00788c */ /* 0x008fe4000bf45270 */
[----:B------:R-:W-:Y:S01]  /*2550*/  UISETP.NE.AND UP0, UPT, UR18, 0x1, UPT ;  /* 0x000000011200788c */ /* 0x000fe2000bf05270 */
[----:B------:R-:W-:-:S02]  /*2560*/  UMOV UR10, UR11 ;  /* 0x0000000b000a7c82 */ /* 0x000fc40008000000 */
[----:B------:R-:W-:Y:S01]  /*2570*/  UMOV UR6, UR9 ;  /* 0x0000000900067c82 */ /* 0x000fe20008000000 */
[----:B------:R-:W-:Y:S02]  /*2580*/  USHF.R.U32.HI UR10, URZ, UR17, UR10 ;  /* 0x00000011ff0a7299 */ /* 0x000fe4000801160a */
[----:B----4-:R-:W-:Y:S02]  /*2590*/  USHF.R.U32.HI UR6, URZ, UR13, UR6 ;  /* 0x0000000dff067299 */ /* 0x010fe40008011606 */
[----:B------:R-:W-:Y:S02]  /*25a0*/  USEL UR8, UR38, UR10, !UP2 ;  /* 0x0000000a26087287 */ /* 0x000fe4000d000000 */
[----:B------:R-:W-:-:S04]  /*25b0*/  USEL UR6, UR37, UR6, !UP0 ;  /* 0x0000000625067287 */ /* 0x000fc8000c000000 */
[----:B------:R-:W-:Y:S02]  /*25c0*/  UIADD3 UR9, UPT, UPT, UR8, -UR6, URZ ;  /* 0x8000000608097290 */ /* 0x000fe4000fffe0ff */
[----:B------:R-:W-:Y:S02]  /*25d0*/  UIADD3 UR6, UPT, UPT, -UR8, UR6, URZ ;  /* 0x0000000608067290 */ /* 0x000fe4000fffe1ff */
[----:B------:R-:W-:Y:S02]  /*25e0*/  UIMAD UR37, UR9, UR18, UR37 ;  /* 0x00000012092572a4 */ /* 0x000fe4000f8e0225 */
[----:B------:R-:W-:-:S12]  /*25f0*/  UIMAD UR38, UR6, UR12, UR38 ;  /* 0x0000000c062672a4 */ /* 0x000fd8000f8e0226 */
.L_x_35:
[----:B------:R-:W-:Y:S01]  /*2600*/  VIADD R11, R11, 0x1 ;  /* 0x000000010b0b7836 */ /* 0x000fe20000000000 */
[----:B------:R-:W-:Y:S01]  /*2610*/  PLOP3.LUT P1, PT, PT, PT, PT, 0x80, 0x8 ;  /* 0x000000000008781c */ /* 0x000fe20003f2f070 */
[----:B------:R-:W-:Y:S02]  /*2620*/  UIADD3 UR46, UPT, UPT, UR38, UR59, URZ ;  /* 0x0000003b262e7290 */ /* 0x000fe4000fffe0ff */
[----:B------:R-:W-:Y:S01]  /*2630*/  UIADD3 UR47, UPT, UPT, UR37, UR58, URZ ;  /* 0x0000003a252f7290 */ /* 0x000fe2000fffe0ff */
[----:B------:R-:W-:-:S04]  /*2640*/  ISETP.NE.AND P0, PT, R11, 0x2, PT ;  /* 0x000000020b00780c */ /* 0x000fc80003f05270 */
[----:B------:R-:W-:Y:S02]  /*2650*/  SEL R3, RZ, 0x1, P0 ;  /* 0x00000001ff037807 */ /* 0x000fe40000000000 */
[----:B------:R-:W-:Y:S02]  /*2660*/  SEL R11, R11, RZ, P0 ;  /* 0x000000ff0b0b7207 */ /* 0x000fe40000000000 */
[----:B------:R-:W-:Y:S01]  /*2670*/  LOP3.LUT R10, R10, R3, RZ, 0x3c, !PT ;  /* 0x000000030a0a7212 */ /* 0x000fe200078e3cff */
[----:B------:R-:W-:Y:S06]  /*2680*/  BRA.U UP1, `(.L_x_36) ;  /* 0xfffffff1016c7547 */ /* 0x000fec000b83ffff */
[----:B------:R-:W-:Y:S01]  /*2690*/  UIADD3 UR8, UPT, UPT, UR4, 0xa0, URZ ;  /* 0x000000a004087890 */ /* 0x000fe2000fffe0ff */
[----:B------:R-:W-:-:S03]  /*26a0*/  SHF.L.U32 R3, R12, 0x1f, RZ ;  /* 0x0000001f0c037819 */ /* 0x000fc600000006ff */
[----:B------:R-:W-:-:S09]  /*26b0*/  ULEA UR4, UR7, UR8, 0x3 ;  /* 0x0000000807047291 */ /* 0x000fd2000f8e18ff */
[----:B------:R-:W2:Y:S02]  /*26c0*/  SYNCS.PHASECHK.TRANS64.TRYWAIT P0, [UR4], R3 ;  /* 0x00000003ff0075a7 */ /* 0x000ea40008001104 */
[----:B--2---:R-:W-:Y:S05]  /*26d0*/  @!P0 BRA `(.L_x_37) ;  /* 0x0000007c00308947 */ /* 0x004fea0003800000 */
.L_x_119:
[----:B------:R-:W-:-:S04]  /*26e0*/  UIADD3 UR4, UPT, UPT, UR7, 0x1, URZ ;  /* 0x0000000107047890 */ /* 0x000fc8000fffe0ff */
[----:B------:R-:W-:-:S04]  /*26f0*/  UISETP.NE.AND UP0, UPT, UR4, 0x14, UPT ;  /* 0x000000140400788c */ /* 0x000fc8000bf05270 */
[----:B------:R-:W-:Y:S02]  /*2700*/  USEL UR6, URZ, 0x1, UP0 ;  /* 0x00000001ff067887 */ /* 0x000fe40008000000 */
[----:B------:R-:W-:-:S04]  /*2710*/  USEL UR4, UR4, URZ, UP0 ;  /* 0x000000ff04047287 */ /* 0x000fc80008000000 */
[----:B------:R-:W-:Y:S01]  /*2720*/  ULEA UR5, UR4, UR8, 0x3 ;  /* 0x0000000804057291 */ /* 0x000fe2000f8e18ff */
[----:B------:R-:W-:-:S04]  /*2730*/  LOP3.LUT R2, R12, UR6, RZ, 0x3c, !PT ;  /* 0x000000060c027c12 */ /* 0x000fc8000f8e3cff */
[----:B-1----:R-:W-:-:S04]  /*2740*/  SHF.L.U32 R3, R2, 0x1f, RZ ;  /* 0x0000001f02037819 */ /* 0x002fc800000006ff */
[----:B------:R-:W1:Y:S02]  /*2750*/  SYNCS.PHASECHK.TRANS64.TRYWAIT P0, [UR5], R3 ;  /* 0x00000003ff0075a7 */ /* 0x000e640008001105 */
[----:B-1----:R-:W-:Y:S05]  /*2760*/  @!P0 BRA `(.L_x_38) ;  /* 0x0000007c00248947 */ /* 0x002fea0003800000 */
.L_x_121:
        /* <DEDUP_REMOVED lines=9> */
.L_x_123:
        /* <DEDUP_REMOVED lines=9> */
.L_x_125:
        /* <DEDUP_REMOVED lines=9> */
.L_x_127:
        /* <DEDUP_REMOVED lines=9> */
.L_x_129:
        /* <DEDUP_REMOVED lines=9> */
.L_x_131:
        /* <DEDUP_REMOVED lines=9> */
.L_x_133:
        /* <DEDUP_REMOVED lines=9> */
.L_x_135:
        /* <DEDUP_REMOVED lines=9> */
.L_x_137:
        /* <DEDUP_REMOVED lines=9> */
.L_x_139:
        /* <DEDUP_REMOVED lines=9> */
.L_x_141:
        /* <DEDUP_REMOVED lines=9> */
.L_x_143:
        /* <DEDUP_REMOVED lines=9> */
.L_x_145:
        /* <DEDUP_REMOVED lines=9> */
.L_x_147:
        /* <DEDUP_REMOVED lines=9> */
.L_x_149:
        /* <DEDUP_REMOVED lines=9> */
.L_x_151:
        /* <DEDUP_REMOVED lines=9> */
.L_x_153:
        /* <DEDUP_REMOVED lines=9> */
.L_x_155:
[----:B------:R-:W-:-:S04]  /*3100*/  UIADD3 UR4, UPT, UPT, UR4, 0x1, URZ ;  /* 0x0000000104047890 */ /* 0x000fc8000fffe0ff */
[----:B------:R-:W-:-:S04]  /*3110*/  UISETP.NE.AND UP0, UPT, UR4, 0x14, UPT ;  /* 0x000000140400788c */ /* 0x000fc8000bf05270 */
[----:B------:R-:W-:Y:S02]  /*3120*/  USEL UR5, URZ, 0x1, UP0 ;  /* 0x00000001ff057887 */ /* 0x000fe40008000000 */
[----:B------:R-:W-:-:S04]  /*3130*/  USEL UR4, UR4, URZ, UP0 ;  /* 0x000000ff04047287 */ /* 0x000fc80008000000 */
[----:B------:R-:W-:Y:S01]  /*3140*/  ULEA UR4, UR4, UR8, 0x3 ;  /* 0x0000000804047291 */ /* 0x000fe2000f8e18ff */
[----:B-1----:R-:W-:-:S04]  /*3150*/  LOP3.LUT R3, R2, UR5, RZ, 0x3c, !PT ;  /* 0x0000000502037c12 */ /* 0x002fc8000f8e3cff */
[----:B------:R-:W-:Y:S01]  /*3160*/  SHF.L.U32 R3, R3, 0x1f, RZ ;  /* 0x0000001f03037819 */ /* 0x000fe200000006ff */
[----:B------:R-:W-:-:S07]  /*3170*/  IMAD.U32 R0, RZ, RZ, UR4 ;  /* 0x00000004ff007e24 */ /* 0x000fce000f8e00ff */
.L_x_56:
[----:B-1----:R1:W2:Y:S02]  /*3180*/  SYNCS.PHASECHK.TRANS64.TRYWAIT P0, [R0+URZ], R3 ;  /* 0x00000003000075a7 */ /* 0x0022a400080011ff */
[----:B--2---:R-:W-:Y:S05]  /*3190*/  @!P0 NANOSLEEP.SYNCS 0x989680 ;  /* 0x009896800000895d */ /* 0x004fea0003900000 */
[----:B------:R-:W2:Y:S02]  /*31a0*/  @!P0 SYNCS.PHASECHK.TRANS64 P0, [R0+URZ], R3 ;  /* 0x00000003000085a7 */ /* 0x000ea400080010ff */
[----:B--2---:R-:W-:Y:S05]  /*31b0*/  @P0 EXIT ;  /* 0x000000000000094d */ /* 0x004fea0003800000 */
[----:B------:R-:W-:Y:S05]  /*31c0*/  BRA `(.L_x_56) ;  /* 0xfffffffc00ec7947 */ /* 0x000fea000383ffff */
.L_x_18:
[----:B------:R-:W-:-:S04]  /*31d0*/  UISETP.NE.AND UP0, UPT, UR5, URZ, UPT ;  /* 0x000000ff0500728c */ /* 0x000fc8000bf05270 */
[----:B------:R-:W-:-:S09]  /*31e0*/  UISETP.NE.OR UP0, UPT, UR18, 0x1, UP0 ;  /* 0x000000011200788c */ /* 0x000fd20008705670 */
[----:B------:R-:W-:Y:S05]  /*31f0*/  BRA.U UP0, `(.L_x_57) ;  /* 0x0000000500487547 */ /* 0x000fea000b800000 */
[----:B------:R-:W-:Y:S01]  /*3200*/  UMOV UR6, 0x400 ;  /* 0x0000040000067882 */ /* 0x000fe20000000000 */
[----:B------:R-:W-:Y:S01]  /*3210*/  ISETP.NE.AND P2, PT, R0, RZ, PT ;  /* 0x000000ff0000720c */ /* 0x000fe20003f45270 */
[----:B------:R-:W-:Y:S01]  /*3220*/  IMAD.MOV.U32 R12, RZ, RZ, 0x1 ;  /* 0x00000001ff0c7424 */ /* 0x000fe200078e00ff */
[----:B------:R-:W-:Y:S02]  /*3230*/  CS2R R10, SRZ ;  /* 0x00000000000a7805 */ /* 0x000fe4000001ff00 */
[----:B------:R-:W-:Y:S01]  /*3240*/  CS2R R8, SRZ ;  /* 0x0000000000087805 */ /* 0x000fe2000001ff00 */
[----:B------:R-:W-:-:S03]  /*3250*/  ULEA UR6, UR5, UR6, 0x18 ;  /* 0x0000000605067291 */ /* 0x000fc6000f8ec0ff */
[----:B------:R-:W-:-:S09]  /*3260*/  UMOV UR5, URZ ;  /* 0x000000ff00057c82 */ /* 0x000fd20008000000 */
.L_x_61:
[----:B------:R-:W-:Y:S02]  /*3270*/  LEA R2, R8, UR6, 0x3 ;  /* 0x0000000608027c11 */ /* 0x000fe4000f8e18ff */
[----:B------:R-:W-:-:S03]  /*3280*/  SHF.L.U32 R5, R9, 0x1f, RZ ;  /* 0x0000001f09057819 */ /* 0x000fc600000006ff */
[----:B------:R-:W-:Y:S01]  /*3290*/  VIADD R4, R2, 0x1c0 ;  /* 0x000001c002047836 */ /* 0x000fe20000000000 */
[----:B------:R-:W2:Y:S02]  /*32a0*/  SYNCS.PHASECHK.TRANS64.TRYWAIT P0, [R2+URZ+0x1b0], R5 ;  /* 0x0001b005020075a7 */ /* 0x000ea400080011ff */
[----:B--2---:R-:W-:Y:S05]  /*32b0*/  @!P0 BRA `(.L_x_58) ;  /* 0x0000007800008947 */ /* 0x004fea0003800000 */
.L_x_156:
[----:B------:R-:W-:Y:S01]  /*32c0*/  ULEA UR4, UR5, UR6, 0x3 ;  /* 0x0000000605047291 */ /* 0x000fe2000f8e18ff */
[----:B------:R-:W-:Y:S02]  /*32d0*/  PRMT R4, RZ, 0x654, R4 ;  /* 0x00000654ff047816 */ /* 0x000fe40000000004 */
[----:B--2---:R-:W-:Y:S01]  /*32e0*/  SHF.L.U32 R5, R12, 0x1f, RZ ;  /* 0x0000001f0c057819 */ /* 0x004fe200000006ff */
[----:B------:R-:W-:Y:S01]  /*32f0*/  UIADD3 UR7, UPT, UPT, UR4, 0x160, URZ ;  /* 0x0000016004077890 */ /* 0x000fe2000fffe0ff */
[----:B------:R2:W-:Y:S05]  /*3300*/  SYNCS.ARRIVE.TRANS64.RED.A1T0 RZ, [R4+URZ], RZ ;  /* 0x000000ff04ff79a7 */ /* 0x0005ea00081004ff */
[----:B------:R-:W-:Y:S01]  /*3310*/  IMAD.U32 R7, RZ, RZ, UR7 ;  /* 0x00000007ff077e24 */ /* 0x000fe2000f8e00ff */
[----:B------:R-:W3:Y:S04]  /*3320*/  SYNCS.PHASECHK.TRANS64.TRYWAIT P0, [UR4+0x170], R5 ;  /* 0x00017005ff0075a7 */ /* 0x000ee80008001104 */
[----:B------:R-:W-:Y:S01]  /*3330*/  PRMT R6, R0, 0x654, R7 ;  /* 0x0000065400067816 */ /* 0x000fe20000000007 */
[----:B--2---:R-:W-:Y:S01]  /*3340*/  @!P2 IMAD.MOV.U32 R4, RZ, RZ, 0x10 ;  /* 0x00000010ff04a424 */ /* 0x004fe200078e00ff */
[----:B---3--:R-:W-:Y:S06]  /*3350*/  @!P0 BRA `(.L_x_59) ;  /* 0x0000007400ec8947 */ /* 0x008fec0003800000 */
.L_x_158:
[----:B------:R-:W-:Y:S01]  /*3360*/  ULEA UR8, UR5, UR6, 0x4 ;  /* 0x0000000605087291 */ /* 0x000fe2000f8e20ff */
[----:B------:R-:W-:Y:S01]  /*3370*/  SEL R3, R6, R3, !P2 ;  /* 0x0000000306037207 */ /* 0x000fe20005000000 */
[----:B------:R-:W-:Y:S01]  /*3380*/  UIADD3 UR9, UPT, UPT, UR4, 0x160, URZ ;  /* 0x0000016004097890 */ /* 0x000fe2000fffe0ff */
[----:B--2---:R-:W-:Y:S01]  /*3390*/  LEA R2, R11, UR6, 0x3 ;  /* 0x000000060b027c11 */ /* 0x004fe2000f8e18ff */
[----:B------:R-:W-:Y:S01]  /*33a0*/  UIADD3 UR8, UPT, UPT, UR8, 0x1e0, URZ ;  /* 0x000001e008087890 */ /* 0x000fe2000fffe0ff */
[----:B------:R-:W-:Y:S01]  /*33b0*/  SHF.L.U32 R5, R10, 0x1f, RZ ;  /* 0x0000001f0a057819 */ /* 0x000fe200000006ff */
[----:B------:R2:W-:Y:S01]  /*33c0*/  @!P2 SYNCS.ARRIVE.TRANS64.RED RZ, [R3+URZ], R4 ;  /* 0x0000000403ffa9a7 */ /* 0x0005e200080004ff */
[----:B------:R-:W-:Y:S01]  /*33d0*/  UIADD3 UR4, UPT, UPT, UR5, 0x1, URZ ;  /* 0x0000000105047890 */ /* 0x000fe2000fffe0ff */
[----:B------:R-:W-:-:S03]  /*33e0*/  VIADD R8, R8, 0x1 ;  /* 0x0000000108087836 */ /* 0x000fc60000000000 */
[----:B------:R-:W-:Y:S02]  /*33f0*/  UISETP.NE.AND UP0, UPT, UR4, 0x2, UPT ;  /* 0x000000020400788c */ /* 0x000fe4000bf05270 */
[----:B------:R-:W-:Y:S06]  /*3400*/  UGETNEXTWORKID.BROADCAST [UR8], [UR9] ;  /* 0x00000000080073ca */ /* 0x000fec0008000100 */
[----:B------:R-:W-:Y:S01]  /*3410*/  USEL UR7, URZ, 0x1, UP0 ;  /* 0x00000001ff077887 */ /* 0x000fe20008000000 */
[----:B------:R-:W-:Y:S01]  /*3420*/  ISETP.NE.AND P0, PT, R8, 0x2, PT ;  /* 0x000000020800780c */ /* 0x000fe20003f05270 */
[----:B------:R-:W-:Y:S01]  /*3430*/  USEL UR5, UR4, URZ, UP0 ;  /* 0x000000ff04057287 */ /* 0x000fe20008000000 */
[----:B------:R-:W3:Y:S03]  /*3440*/  SYNCS.PHASECHK.TRANS64.TRYWAIT P1, [R2+URZ+0x160], R5 ;  /* 0x00016005020075a7 */ /* 0x000ee600080211ff */
[----:B------:R-:W-:Y:S01]  /*3450*/  LOP3.LUT R12, R12, UR7, RZ, 0x3c, !PT ;  /* 0x000000070c0c7c12 */ /* 0x000fe2000f8e3cff */
[----:B--23--:R-:W-:Y:S07]  /*3460*/  @!P1 BRA `(.L_x_60) ;  /* 0x0000007400c09947 */ /* 0x00cfee0003800000 */
.L_x_159:
[C---:B------:R-:W-:Y:S01]  /*3470*/  LEA R4, R11.reuse, UR6, 0x4 ;  /* 0x000000060b047c11 */ /* 0x040fe2000f8e20ff */
[----:B--2---:R-:W-:Y:S01]  /*3480*/  VIADD R2, R2, 0x170 ;  /* 0x0000017002027836 */ /* 0x004fe20000000000 */
[----:B------:R-:W-:Y:S01]  /*3490*/  SEL R8, R8, RZ, P0 ;  /* 0x000000ff08087207 */ /* 0x000fe20000000000 */
[----:B------:R-:W-:-:S03]  /*34a0*/  VIADD R11, R11, 0x1 ;  /* 0x000000010b0b7836 */ /* 0x000fc60000000000 */
[----:B------:R-:W2:Y:S01]  /*34b0*/  LDS.128 R4, [R4+0x1e0] ;  /* 0x0001e00004047984 */ /* 0x000ea20000000c00 */
[----:B------:R-:W-:Y:S02]  /*34c0*/  PRMT R2, RZ, 0x654, R2 ;  /* 0x00000654ff027816 */ /* 0x000fe40000000002 */
[C---:B------:R-:W-:Y:S01]  /*34d0*/  ISETP.NE.AND P1, PT, R11.reuse, 0x2, PT ;  /* 0x000000020b00780c */ /* 0x040fe20003f25270 */
[----:B------:R-:W-:Y:S01]  /*34e0*/  @!PT LDS RZ, [RZ] ;  /* 0x00000000fffff984 */ /* 0x000fe20000000800 */
[----:B------:R-:W-:Y:S01]  /*34f0*/  @!PT LDS RZ, [RZ] ;  /* 0x00000000fffff984 */ /* 0x000fe20000000800 */
[----:B------:R-:W-:Y:S01]  /*3500*/  @!PT LDS RZ, [RZ] ;  /* 0x00000000fffff984 */ /* 0x000fe20000000800 */
[----:B------:R-:W-:Y:S01]  /*3510*/  @!PT LDS RZ, [RZ] ;  /* 0x00000000fffff984 */ /* 0x000fe20000000800 */
[----:B------:R3:W-:Y:S06]  /*3520*/  MEMBAR.ALL.CTA ;  /* 0x0000000000007992 */ /* 0x0007ec0000008000 */
[----:B---3--:R-:W3:Y:S01]  /*3530*/  FENCE.VIEW.ASYNC.S ;  /* 0x00000000000073c6 */ /* 0x008ee20000000000 */
[----:B------:R-:W-:Y:S01]  /*3540*/  SEL R11, R11, RZ, P1 ;  /* 0x000000ff0b0b7207 */ /* 0x000fe20000800000 */
[----:B---3--:R3:W-:Y:S01]  /*3550*/  SYNCS.ARRIVE.TRANS64.RED.A1T0 RZ, [R2+URZ], RZ ;  /* 0x000000ff02ff79a7 */ /* 0x0087e200081004ff */
[----:B--2---:R-:W-:-:S02]  /*3560*/  LOP3.LUT P3, RZ, R6, 0x1, RZ, 0xc0, !PT ;  /* 0x0000000106ff7812 */ /* 0x004fc4000786c0ff */
[----:B------:R-:W-:-:S04]  /*3570*/  SEL R5, RZ, 0x1, P1 ;  /* 0x00000001ff057807 */ /* 0x000fc80000800000 */
[----:B------:R-:W-:Y:S02]  /*3580*/  LOP3.LUT R10, R10, R5, RZ, 0x3c, !PT ;  /* 0x000000050a0a7212 */ /* 0x000fe400078e3cff */
[----:B---3--:R-:W-:-:S04]  /*3590*/  SEL R2, RZ, 0x1, P0 ;  /* 0x00000001ff027807 */ /* 0x008fc80000000000 */
[----:B------:R-:W-:Y:S01]  /*35a0*/  LOP3.LUT R9, R9, R2, RZ, 0x3c, !PT ;  /* 0x0000000209097212 */ /* 0x000fe200078e3cff */
[----:B------:R-:W-:Y:S06]  /*35b0*/  @P3 BRA `(.L_x_61) ;  /* 0xfffffffc002c3947 */ /* 0x000fec000383ffff */
[----:B------:R-:W-:Y:S01]  /*35c0*/  ULEA UR4, UR5, UR6, 0x3 ;  /* 0x0000000605047291 */ /* 0x000fe2000f8e18ff */
[----:B------:R-:W-:-:S08]  /*35d0*/  SHF.L.U32 R3, R12, 0x1f, RZ ;  /* 0x0000001f0c037819 */ /* 0x000fd000000006ff */
[----:B------:R-:W2:Y:S02]  /*35e0*/  SYNCS.PHASECHK.TRANS64 P0, [UR4+0x170], R3 ;  /* 0x00017003ff0075a7 */ /* 0x000ea40008001004 */
[----:B--2---:R-:W-:Y:S05]  /*35f0*/  @P0 BRA `(.L_x_62) ;  /* 0x0000000000080947 */ /* 0x004fea0003800000 */
[----:B------:R-:W2:Y:S02]  /*3600*/  SYNCS.PHASECHK.TRANS64.TRYWAIT P0, [UR4+0x170], R3 ;  /* 0x00017003ff0075a7 */ /* 0x000ea40008001104 */
[----:B--2---:R-:W-:Y:S05]  /*3610*/  @!P0 BRA `(.L_x_63) ;  /* 0x0000007400688947 */ /* 0x004fea0003800000 */
.L_x_62:
[----:B------:R-:W-:-:S04]  /*3620*/  UIADD3 UR7, UPT, UPT, UR5, 0x1, URZ ;  /* 0x0000000105077890 */ /* 0x000fc8000fffe0ff */
[----:B------:R-:W-:-:S04]  /*3630*/  UISETP.NE.AND UP0, UPT, UR7, 0x2, UPT ;  /* 0x000000020700788c */ /* 0x000fc8000bf05270 */
[----:B------:R-:W-:Y:S02]  /*3640*/  USEL UR8, URZ, 0x1, UP0 ;  /* 0x00000001ff087887 */ /* 0x000fe40008000000 */
[----:B------:R-:W-:-:S04]  /*3650*/  USEL UR7, UR7, URZ, UP0 ;  /* 0x000000ff07077287 */ /* 0x000fc80008000000 */
[----:B------:R-:W-:Y:S01]  /*3660*/  ULEA UR7, UR7, UR6, 0x3 ;  /* 0x0000000607077291 */ /* 0x000fe2000f8e18ff */
[----:B--2---:R-:W-:-:S04]  /*3670*/  LOP3.LUT R3, R12, UR8, RZ, 0x3c, !PT ;  /* 0x000000080c037c12 */ /* 0x004fc8000f8e3cff */
[----:B------:R-:W-:-:S04]  /*3680*/  SHF.L.U32 R0, R3, 0x1f, RZ ;  /* 0x0000001f03007819 */ /* 0x000fc800000006ff */
[----:B------:R-:W2:Y:S02]  /*3690*/  SYNCS.PHASECHK.TRANS64 P0, [UR7+0x170], R0 ;  /* 0x00017000ff0075a7 */ /* 0x000ea40008001007 */
[----:B-12---:R-:W-:Y:S05]  /*36a0*/  @P0 EXIT ;  /* 0x000000000000094d */ /* 0x006fea0003800000 */
[----:B------:R-:W-:Y:S02]  /*36b0*/  SHF.L.U32 R3, R3, 0x1f, RZ ;  /* 0x0000001f03037819 */ /* 0x000fe400000006ff */
[----:B------:R-:W-:-:S07]  /*36c0*/  MOV R0, UR7 ;  /* 0x0000000700007c02 */ /* 0x000fce0008000f00 */
.L_x_64:
[----:B-1----:R1:W2:Y:S02]  /*36d0*/  SYNCS.PHASECHK.TRANS64.TRYWAIT P0, [R0+URZ+0x170], R3 ;  /* 0x00017003000075a7 */ /* 0x0022a400080011ff */
[----:B--2---:R-:W-:Y:S05]  /*36e0*/  @!P0 NANOSLEEP.SYNCS 0x989680 ;  /* 0x009896800000895d */ /* 0x004fea0003900000 */
[----:B------:R-:W2:Y:S02]  /*36f0*/  @!P0 SYNCS.PHASECHK.TRANS64 P0, [R0+URZ+0x170], R3 ;  /* 0x00017003000085a7 */ /* 0x000ea400080010ff */
[----:B--2---:R-:W-:Y:S05]  /*3700*/  @P0 EXIT ;  /* 0x000000000000094d */ /* 0x004fea0003800000 */
[----:B------:R-:W-:Y:S05]  /*3710*/  BRA `(.L_x_64) ;  /* 0xfffffffc00ec7947 */ /* 0x000fea000383ffff */
.L_x_57:
[----:B------:R-:W-:-:S09]  /*3720*/  UISETP.NE.AND UP0, UPT, UR18, URZ, UPT ;  /* 0x000000ff1200728c */ /* 0x000fd2000bf05270 */
[----:B------:R-:W-:Y:S05]  /*3730*/  BRA.U UP0, `(.L_x_65) ;  /* 0x0000000d003c7547 */ /* 0x000fea000b800000 */
[----:B------:R-:W-:Y:S01]  /*3740*/  UMOV UR4, 0x40 ;  /* 0x0000004000047882 */ /* 0x000fe20000000000 */
[----:B------:R-:W-:Y:S01]  /*3750*/  NOP ;  /* 0x0000000000007918 */ /* 0x000fe20000000000 */
[----:B------:R-:W-:-:S03]  /*3760*/  ULEA UR6, UR5, UR4, 0x18 ;  /* 0x0000000405067291 */ /* 0x000fc6000f8ec0ff */
[----:B------:R-:W-:Y:S02]  /*3770*/  UMOV UR4, 0x400 ;  /* 0x0000040000047882 */ /* 0x000fe40000000000 */
[----:B------:R-:W-:-:S04]  /*3780*/  ULEA UR5, UR5, UR4, 0x18 ;  /* 0x0000000405057291 */ /* 0x000fc8000f8ec0ff */
[----:B------:R-:W2:Y:S02]  /*3790*/  LDS.U8 R0, [UR6+0x1c] ;  /* 0x00001c06ff007984 */ /* 0x000ea40008000000 */
[----:B--2---:R-:W-:-:S13]  /*37a0*/  ISETP.NE.AND P0, PT, R0, RZ, PT ;  /* 0x000000ff0000720c */ /* 0x004fda0003f05270 */
[----:B------:R-:W-:Y:S05]  /*37b0*/  @P0 BRA `(.L_x_66) ;  /* 0x0000000000580947 */ /* 0x000fea0003800000 */
[----:B------:R-:W-:-:S13]  /*37c0*/  ELECT P0, URZ, PT ;  /* 0x0000000000ff782f */ /* 0x000fda0003800000 */
[----:B------:R-:W-:Y:S05]  /*37d0*/  @!P0 BRA `(.L_x_67) ;  /* 0x0000000000608947 */ /* 0x000fea0003800000 */
[----:B------:R-:W-:Y:S01]  /*37e0*/  UMOV UR4, 0x10 ;  /* 0x0000001000047882 */ /* 0x000fe20000000000 */
[----:B------:R-:W-:Y:S01]  /*37f0*/  HFMA2 R0, -RZ, RZ, 0, 5.9604644775390625e-08 ;  /* 0x00000001ff007431 */ /* 0x000fe200000001ff */
[----:B------:R-:W-:-:S03]  /*3800*/  MOV R2, 0xffff ;  /* 0x0000ffff00027802 */ /* 0x000fc60000000f00 */
[----:B------:R-:W-:Y:S04]  /*3810*/  DEPBAR.LE SB2, 0x36 ;  /* 0x0000ad800000791a */ /* 0x000fe80000000000 */
[----:B------:R-:W2:Y:S02]  /*3820*/  UTCATOMSWS.FIND_AND_SET.ALIGN UP0, UR4, UR4 ;  /* 0x00000004000475e3 */ /* 0x000ea40008000800 */
[----:B--2---:R-:W-:Y:S01]  /*3830*/  MOV R3, UR4 ;  /* 0x0000000400037c02 */ /* 0x004fe20008000f00 */
[----:B------:R-:W-:Y:S06]  /*3840*/  BRA.U UP0, `(.L_x_68) ;  /* 0x0000000100187547 */ /* 0x000fec000b800000 */
.L_x_69:
[----:B------:R-:W-:Y:S05]  /*3850*/  NANOSLEEP 0x64 ;  /* 0x000000640000795d */ /* 0x000fea0003800000 */
[----:B------:R-:W-:-:S05]  /*3860*/  UMOV UR4, 0x10 ;  /* 0x0000001000047882 */ /* 0x000fca0000000000 */
[----:B------:R-:W-:Y:S04]  /*3870*/  DEPBAR.LE SB2, 0x36 ;  /* 0x0000ad800000791a */ /* 0x000fe80000000000 */
[----:B------:R-:W2:Y:S02]  /*3880*/  UTCATOMSWS.FIND_AND_SET.ALIGN UP0, UR4, UR4 ;  /* 0x00000004000475e3 */ /* 0x000ea40008000800 */
[----:B--2---:R-:W-:Y:S01]  /*3890*/  MOV R3, UR4 ;  /* 0x0000000400037c02 */ /* 0x004fe20008000f00 */
[----:B------:R-:W-:Y:S05]  /*38a0*/  BRA.U !UP0, `(.L_x_69) ;  /* 0xfffffffd08e87547 */ /* 0x000fea000b83ffff */
.L_x_68:
[-C--:B------:R-:W-:Y:S02]  /*38b0*/  SHF.L.U32 R2, R2, R3.reuse, RZ ;  /* 0x0000000302027219 */ /* 0x080fe400000006ff */
[----:B------:R-:W-:Y:S01]  /*38c0*/  SHF.L.U32 R0, R0, R3, RZ ;  /* 0x0000000300007219 */ /* 0x000fe200000006ff */
[----:B------:R-:W-:Y:S02]  /*38d0*/  IMAD.SHL.U32 R3, R3, 0x20, RZ ;  /* 0x0000002003037824 */ /* 0x000fe400078e00ff */
[----:B------:R2:W-:Y:S04]  /*38e0*/  ATOMS.OR RZ, [UR6+0x14], R2 ;  /* 0x00001402ffff798c */ /* 0x0005e8000b000006 */
[----:B------:R2:W-:Y:S04]  /*38f0*/  ATOMS.OR RZ, [UR6+0x18], R0 ;  /* 0x00001800ffff798c */ /* 0x0005e8000b000006 */
[----:B------:R2:W-:Y:S01]  /*3900*/  STS [UR5+0x200], R3 ;  /* 0x00020003ff007988 */ /* 0x0005e20008000805 */
[----:B------:R-:W-:Y:S05]  /*3910*/  BRA `(.L_x_67) ;  /* 0x0000000000107947 */ /* 0x000fea0003800000 */
.L_x_66:
[----:B------:R-:W-:Y:S02]  /*3920*/  MOV R0, 0xffffffff ;  /* 0xffffffff00007802 */ /* 0x000fe40000000f00 */
[----:B------:R-:W-:-:S03]  /*3930*/  MOV R2, 0x3960 ;  /* 0x0000396000027802 */ /* 0x000fc60000000f00 */
[----:B------:R2:W-:Y:S04]  /*3940*/  STS [UR5+0x200], R0 ;  /* 0x00020000ff007988 */ /* 0x0005e80008000805 */
[----:B-12--5:R-:W-:Y:S05]  /*3950*/  CALL.REL.NOINC `($__internal_1_$__cuda_sm10x_tcgen05_guardrail_trap_phase_invalid_during_alloc) ;  /* 0x0000007400d07944 */ /* 0x026fea0003c00000 */
.L_x_67:
[----:B------:R-:W-:Y:S05]  /*3960*/  WARPSYNC.ALL ;  /* 0x0000000000007948 */ /* 0x000fea0003800000 */
[----:B------:R-:W3:Y:S01]  /*3970*/  S2UR UR4, SR_CgaCtaId ;  /* 0x00000000000479c3 */ /* 0x000ee20000008800 */
[----:B------:R-:W-:Y:S01]  /*3980*/  UMOV UR14, 0x400 ;  /* 0x00000400000e7882 */ /* 0x000fe20000000000 */
[----:B------:R-:W-:-:S06]  /*3990*/  NOP ;  /* 0x0000000000007918 */ /* 0x000fcc0000000000 */
[----:B------:R-:W-:Y:S06]  /*39a0*/  BAR.ARV 0x6, 0xa0 ;  /* 0x0182800000007b1d */ /* 0x000fec0000002000 */
[----:B------:R-:W4:Y:S01]  /*39b0*/  LDCU UR5, c[0x0][0x38c] ;  /* 0x00007180ff0577ac */ /* 0x000f220008000800 */
[----:B------:R-:W-:Y:S01]  /*39c0*/  IMAD.MOV.U32 R11, RZ, RZ, 0x1 ;  /* 0x00000001ff0b7424 */ /* 0x000fe200078e00ff */
[----:B------:R-:W-:Y:S01]  /*39d0*/  CS2R R8, SRZ ;  /* 0x0000000000087805 */ /* 0x000fe2000001ff00 */
[----:B------:R-:W-:Y:S01]  /*39e0*/  IMAD.MOV.U32 R10, RZ, RZ, RZ ;  /* 0x000000ffff0a7224 */ /* 0x000fe200078e00ff */
[----:B------:R-:W1:Y:S01]  /*39f0*/  LDCU UR7, c[0x0][0x38c] ;  /* 0x00007180ff0777ac */ /* 0x000e620008000800 */
[----:B------:R-:W-:Y:S01]  /*3a00*/  UMOV UR18, URZ ;  /* 0x000000ff00127c82 */ /* 0x000fe20008000000 */
[----:B------:R-:W-:Y:S01]  /*3a10*/  UMOV UR11, URZ ;  /* 0x000000ff000b7c82 */ /* 0x000fe20008000000 */
[----:B---3--:R-:W-:Y:S01]  /*3a20*/  ULEA UR14, UR4, UR14, 0x18 ;  /* 0x0000000e040e7291 */ /* 0x008fe2000f8ec0ff */
[----:B------:R-:W-:Y:S01]  /*3a30*/  UMOV UR20, 0x0 ;  /* 0x0000000000147882 */ /* 0x000fe20000000000 */
[----:B------:R-:W-:-:S02]  /*3a40*/  UMOV UR21, 0x8280010 ;  /* 0x0828001000157882 */ /* 0x000fc40000000000 */
[----:B------:R-:W-:Y:S02]  /*3a50*/  UIADD3 UR6, UPT, UPT, UR14, 0x1e400, URZ ;  /* 0x0001e4000e067890 */ /* 0x000fe4000fffe0ff */
[----:B----4-:R-:W-:-:S03]  /*3a60*/  UIADD3 UR5, UPT, UPT, UR5, 0x1f, URZ ;  /* 0x0000001f05057890 */ /* 0x010fc6000fffe0ff */
[----:B--2---:R-:W2:Y:S01]  /*3a70*/  LDS R0, [UR14+0x200] ;  /* 0x0002000eff007984 */ /* 0x004ea20008000800 */
[----:B------:R-:W-:Y:S02]  /*3a80*/  USHF.R.S32.HI UR4, URZ, 0x1f, UR5 ;  /* 0x0000001fff047899 */ /* 0x000fe40008011405 */
[----:B-1----:R-:W-:Y:S02]  /*3a90*/  UISETP.GE.AND UP4, UPT, UR7, 0x1, UPT ;  /* 0x000000010700788c */ /* 0x002fe4000bf86270 */
[----:B------:R-:W-:Y:S02]  /*3aa0*/  ULEA.HI UR4, UR4, UR5, URZ, 0x5 ;  /* 0x0000000504047291 */ /* 0x000fe4000f8f28ff */
[----:B------:R-:W-:Y:S02]  /*3ab0*/  UIADD3 UR5, UPT, UPT, UR14, 0xa400, URZ ;  /* 0x0000a4000e057890 */ /* 0x000fe4000fffe0ff */
[----:B------:R-:W-:Y:S02]  /*3ac0*/  USHF.R.S32.HI UR19, URZ, 0x5, UR4 ;  /* 0x00000005ff137899 */ /* 0x000fe40008011404 */
[----:B------:R-:W-:-:S02]  /*3ad0*/  USHF.R.U32.HI UR5, URZ, 0x4, UR5 ;  /* 0x00000004ff057899 */ /* 0x000fc40008011605 */
[----:B------:R-:W-:Y:S02]  /*3ae0*/  USHF.R.U32.HI UR4, URZ, 0x4, UR6 ;  /* 0x00000004ff047899 */ /* 0x000fe40008011606 */
[----:B------:R-:W-:Y:S02]  /*3af0*/  UISETP.LT.AND UP0, UPT, UR19, 0x1, UPT ;  /* 0x000000011300788c */ /* 0x000fe4000bf01270 */
[----:B------:R-:W-:Y:S02]  /*3b00*/  ULOP3.LUT UR5, UR5, 0x3fff, URZ, 0xc0, !UPT ;  /* 0x00003fff05057892 */ /* 0x000fe4000f8ec0ff */
[----:B------:R-:W-:Y:S02]  /*3b10*/  ULOP3.LUT UR4, UR4, 0x3fff, URZ, 0xc0, !UPT ;  /* 0x00003fff04047892 */ /* 0x000fe4000f8ec0ff */
[----:B------:R-:W-:Y:S02]  /*3b20*/  USEL UR22, UR19, 0x1, !UP0 ;  /* 0x0000000113167887 */ /* 0x000fe4000c000000 */
[----:B------:R-:W-:-:S02]  /*3b30*/  ULOP3.LUT UR16, UR5, 0x10000, URZ, 0xfc, !UPT ;  /* 0x0001000005107892 */ /* 0x000fc4000f8efcff */
[----:B------:R-:W-:Y:S02]  /*3b40*/  ULOP3.LUT UR4, UR4, 0x10000, URZ, 0xfc, !UPT ;  /* 0x0001000004047892 */ /* 0x000fe4000f8efcff */
[----:B------:R-:W-:Y:S01]  /*3b50*/  UIADD3 UR22, UPT, UPT, -UR22, URZ, URZ ;  /* 0x000000ff16167290 */ /* 0x000fe2000fffe1ff */
[----:B--2---:R-:W-:-:S15]  /*3b60*/  R2UR UR23, R0 ;  /* 0x00000000001772ca */ /* 0x004fde00000e0000 */
.L_x_76:
[----:B------:R-:W-:Y:S02]  /*3b70*/  LEA R0, R10, UR14, 0x3 ;  /* 0x0000000e0a007c11 */ /* 0x000fe4000f8e18ff */
[----:B------:R-:W-:Y:S02]  /*3b80*/  SHF.L.U32 R5, R9, 0x1f, RZ ;  /* 0x0000001f09057819 */ /* 0x000fe400000006ff */
[----:B------:R-:W-:Y:S01]  /*3b90*/  PLOP3.LUT P0, PT, PT, PT, UP4, 0x80, 0x8 ;  /* 0x000000000008781c */ /* 0x000fe20003f0f048 */
[----:B------:R-:W-:Y:S01]  /*3ba0*/  VIADD R3, R0, 0x170 ;  /* 0x0000017000037836 */ /* 0x000fe20000000000 */
[----:B-1----:R-:W1:Y:S02]  /*3bb0*/  SYNCS.PHASECHK.TRANS64.TRYWAIT P1, [R0+URZ+0x160], R5 ;  /* 0x00016005000075a7 */ /* 0x002e6400080211ff */
[----:B-1----:R-:W-:Y:S09]  /*3bc0*/  @!P1 BRA `(.L_x_70) ;  /* 0x0000007000149947 */ /* 0x002ff20003800000 */
.L_x_161:
[----:B------:R-:W-:Y:S01]  /*3bd0*/  LEA R4, R10, UR14, 0x4 ;  /* 0x0000000e0a047c11 */ /* 0x000fe2000f8e20ff */
[----:B------:R-:W-:Y:S01]  /*3be0*/  @UP4 ULEA UR5, UR11, UR14, 0x3 ;  /* 0x0000000e0b054291 */ /* 0x000fe2000f8e18ff */
[----:B------:R-:W-:Y:S01]  /*3bf0*/  PLOP3.LUT P1, PT, PT, PT, PT, 0x80, 0x8 ;  /* 0x000000000008781c */ /* 0x000fe20003f2f070 */
[----:B------:R-:W-:Y:S01]  /*3c00*/  ULEA UR17, UR18, UR14, 0x3 ;  /* 0x0000000e12117291 */ /* 0x000fe2000f8e18ff */
[----:B------:R-:W-:Y:S02]  /*3c10*/  PRMT R3, RZ, 0x654, R3 ;  /* 0x00000654ff037816 */ /* 0x000fe40000000003 */
[----:B-1----:R-:W1:Y:S01]  /*3c20*/  LDS.128 R4, [R4+0x1e0] ;  /* 0x0001e00004047984 */ /* 0x002e620000000c00 */
[----:B------:R-:W-:Y:S02]  /*3c30*/  @P0 SHF.L.U32 R2, R8, 0x1f, RZ ;  /* 0x0000001f08020819 */ /* 0x000fe400000006ff */
[----:B------:R-:W-:Y:S01]  /*3c40*/  SHF.L.U32 R0, R11, 0x1f, RZ ;  /* 0x0000001f0b007819 */ /* 0x000fe200000006ff */
[----:B------:R-:W-:Y:S01]  /*3c50*/  @!PT LDS RZ, [RZ] ;  /* 0x00000000fffff984 */ /* 0x000fe20000000800 */
[----:B------:R-:W-:Y:S01]  /*3c60*/  @!PT LDS RZ, [RZ] ;  /* 0x00000000fffff984 */ /* 0x000fe20000000800 */
[----:B------:R-:W-:Y:S01]  /*3c70*/  @!PT LDS RZ, [RZ] ;  /* 0x00000000fffff984 */ /* 0x000fe20000000800 */
[----:B------:R-:W-:Y:S01]  /*3c80*/  @!PT LDS RZ, [RZ] ;  /* 0x00000000fffff984 */ /* 0x000fe20000000800 */
[----:B------:R2:W-:Y:S06]  /*3c90*/  MEMBAR.ALL.CTA ;  /* 0x0000000000007992 */ /* 0x0005ec0000008000 */
[----:B--2---:R-:W2:Y:S02]  /*3ca0*/  FENCE.VIEW.ASYNC.S ;  /* 0x00000000000073c6 */ /* 0x004ea40000000000 */
[----:B--2---:R2:W-:Y:S01]  /*3cb0*/  SYNCS.ARRIVE.TRANS64.RED.A1T0 RZ, [R3+URZ], RZ ;  /* 0x000000ff03ff79a7 */ /* 0x0045e200081004ff */
[----:B------:R2:W3:Y:S01]  /*3cc0*/  @P0 SYNCS.PHASECHK.TRANS64.TRYWAIT P1, [UR5], R2 ;  /* 0x00000002ff0005a7 */ /* 0x0004e20008021105 */
[----:B------:R-:W4:Y:S02]  /*3cd0*/  SYNCS.PHASECHK.TRANS64.TRYWAIT P0, [UR17+0x198], R0 ;  /* 0x00019800ff0075a7 */ /* 0x000f240008001111 */
[----:B-1234-:R-:W-:Y:S05]  /*3ce0*/  @!P0 BRA `(.L_x_71) ;  /* 0x0000006c00e08947 */ /* 0x01efea0003800000 */
.L_x_163:
[----:B------:R-:W-:Y:S01]  /*3cf0*/  IADD3 R10, PT, PT, R10, 0x1, RZ ;  /* 0x000000010a0a7810 */ /* 0x000fe20007ffe0ff */
[----:B------:R-:W-:Y:S06]  /*3d00*/  BRA.U !UP4, `(.L_x_72) ;  /* 0x000000010c887547 */ /* 0x000fec000b800000 */
[----:B------:R-:W-:Y:S02]  /*3d10*/  UIMAD UR15, UR18, 0xa0, UR23 ;  /* 0x000000a0120f78a4 */ /* 0x000fe4000f8e0217 */
[----:B------:R-:W-:Y:S01]  /*3d20*/  UPLOP3.LUT UP2, UPT, UPT, UPT, UPT, 0x40, 0x4 ;  /* 0x000000000004789c */ /* 0x000fe20003f4e870 */
[----:B------:R-:W-:Y:S01]  /*3d30*/  UMOV UR13, UR22 ;  /* 0x00000016000d7c82 */ /* 0x000fe20008000000 */
[----:B------:R-:W-:Y:S01]  /*3d40*/  UMOV UR12, UR19 ;  /* 0x00000013000c7c82 */ /* 0x000fe20008000000 */
[----:B------:R-:W-:-:S08]  /*3d50*/  UMOV UR5, UR11 ;  /* 0x0000000b00057c82 */ /* 0x000fd00008000000 */
.L_x_75:
[----:B------:R-:W-:Y:S02]  /*3d60*/  UIADD3 UR13, UPT, UPT, UR13, 0x1, URZ ;  /* 0x000000010d0d7890 */ /* 0x000fe4000fffe0ff */
[----:B--2---:R-:W-:Y:S02]  /*3d70*/  ULEA UR7, UR5, UR14, 0x3 ;  /* 0x0000000e05077291 */ /* 0x004fe4000f8e18ff */
[----:B------:R-:W-:Y:S01]  /*3d80*/  UISETP.NE.AND UP3, UPT, UR13, URZ, UPT ;  /* 0x000000ff0d00728c */ /* 0x000fe2000bf65270 */
[----:B---3--:R-:W-:Y:S10]  /*3d90*/  @P1 BRA `(.L_x_73) ;  /* 0x00000000000c1947 */ /* 0x008ff40003800000 */
[----:B-1----:R-:W-:Y:S04]  /*3da0*/  SHF.L.U32 R3, R8, 0x1f, RZ ;  /* 0x0000001f08037819 */ /* 0x002fe800000006ff */
[----:B------:R-:W1:Y:S02]  /*3db0*/  SYNCS.PHASECHK.TRANS64.TRYWAIT P0, [UR7], R3 ;  /* 0x00000003ff0075a7 */ /* 0x000e640008001107 */
[----:B-1----:R-:W-:Y:S05]  /*3dc0*/  @!P0 BRA `(.L_x_74) ;  /* 0x0000006c00c08947 */ /* 0x002fea0003800000 */
.L_x_73:
[----:B------:R-:W-:Y:S01]  /*3dd0*/  UISETP.NE.AND UP0, UPT, UR12, 0x1, UPT ;  /* 0x000000010c00788c */ /* 0x000fe2000bf05270 */
[----:B------:R-:W-:Y:S01]  /*3de0*/  PLOP3.LUT P1, PT, PT, PT, PT, 0x80, 0x8 ;  /* 0x000000000008781c */ /* 0x000fe20003f2f070 */
[----:B------:R-:W-:Y:S02]  /*3df0*/  UIADD3 UR6, UPT, UPT, UR5, 0x1, URZ ;  /* 0x0000000105067890 */ /* 0x000fe4000fffe0ff */
[----:B------:R-:W-:Y:S02]  /*3e00*/  UIADD3 UR12, UPT, UPT, UR12, -0x1, URZ ;  /* 0xffffffff0c0c7890 */ /* 0x000fe4000fffe0ff */
[----:B------:R-:W-:Y:S01]  /*3e10*/  UISETP.NE.AND UP1, UPT, UR6, 0x14, UPT ;  /* 0x000000140600788c */ /* 0x000fe2000bf25270 */
[----:B------:R-:W-:Y:S01]  /*3e20*/  PLOP3.LUT P0, PT, PT, PT, UP0, 0x80, 0x8 ;  /* 0x000000000008781c */ /* 0x000fe20003f0f008 */
[----:B------:R-:W-:Y:S02]  /*3e30*/  UMOV UR9, 0xc0004010 ;  /* 0xc000401000097882 */ /* 0x000fe40000000000 */
[----:B------:R-:W-:Y:S02]  /*3e40*/  USEL UR8, URZ, 0x1, UP1 ;  /* 0x00000001ff087887 */ /* 0x000fe40008800000 */
[----:B------:R-:W-:Y:S02]  /*3e50*/  USEL UR11, UR6, URZ, UP1 ;  /* 0x000000ff060b7287 */ /* 0x000fe40008800000 */
[----:B------:R-:W-:Y:S02]  /*3e60*/  UIMAD UR6, UR5, 0x140, UR4 ;  /* 0x00000140050678a4 */ /* 0x000fe4000f8e0204 */
[----:B------:R-:W-:Y:S01]  /*3e70*/  @UP0 ULEA UR10, UR11, UR14, 0x3 ;  /* 0x0000000e0b0a0291 */ /* 0x000fe2000f8e18ff */
[----:B------:R-:W-:Y:S01]  /*3e80*/  LOP3.LUT R8, R8, UR8, RZ, 0x3c, !PT ;  /* 0x0000000808087c12 */ /* 0x000fe2000f8e3cff */
[----:B------:R-:W-:Y:S03]  /*3e90*/  ULEA UR8, UR5, UR16, 0x8 ;  /* 0x0000001005087291 */ /* 0x000fe6000f8e40ff */
[----:B-1----:R-:W-:Y:S01]  /*3ea0*/  @P0 SHF.L.U32 R0, R8, 0x1f, RZ ;  /* 0x0000001f08000819 */ /* 0x002fe200000006ff */
[----:B------:R-:W-:Y:S03]  /*3eb0*/  UMOV UR5, UR11 ;  /* 0x0000000b00057c82 */ /* 0x000fe60008000000 */
[----:B------:R2:W3:Y:S01]  /*3ec0*/  @P0 SYNCS.PHASECHK.TRANS64.TRYWAIT P1, [UR10], R0 ;  /* 0x00000000ff0005a7 */ /* 0x0004e2000802110a */
[----:B------:R-:W-:Y:S03]  /*3ed0*/  UIADD3 UR10, UPT, UPT, UR7, 0xa0, URZ ;  /* 0x000000a0070a7890 */ /* 0x000fe6000fffe0ff */
[----:B------:R-:W-:Y:S02]  /*3ee0*/  UMOV UR7, 0xc0004010 ;  /* 0xc000401000077882 */ /* 0x000fe40000000000 */
[----:B------:R2:W-:Y:S01]  /*3ef0*/  UTCQMMA gdesc[UR8], gdesc[UR6], tmem[UR15], tmem[UR20], idesc[UR21], UP2 ;  /* 0x00ff1406080075ea */ /* 0x0005e2000900030f */
[----:B------:R-:W-:Y:S03]  /*3f00*/  UPLOP3.LUT UP2, UPT, UPT, UPT, UPT, 0x80, 0x8 ;  /* 0x000000000008789c */ /* 0x000fe60003f4f070 */
[----:B------:R2:W-:Y:S01]  /*3f10*/  UTCBAR [UR10], URZ ;  /* 0x000000ff0a0073e9 */ /* 0x0005e200080000ff */
[----:B------:R-:W-:Y:S07]  /*3f20*/  BRA.U UP3, `(.L_x_75) ;  /* 0xfffffffd038c7547 */ /* 0x000fee000b83ffff */
.L_x_72:
[----:B------:R-:W-:Y:S01]  /*3f30*/  UIADD3 UR5, UPT, UPT, UR18, 0x1, URZ ;  /* 0x0000000112057890 */ /* 0x000fe2000fffe0ff */
[----:B------:R-:W-:Y:S01]  /*3f40*/  LOP3.LUT P0, RZ, R6, 0x1, RZ, 0xc0, !PT ;  /* 0x0000000106ff7812 */ /* 0x000fe2000780c0ff */
[----:B--2---:R-:W-:Y:S01]  /*3f50*/  UIADD3 UR6, UPT, UPT, UR17, 0x180, URZ ;  /* 0x0000018011067890 */ /* 0x004fe2000fffe0ff */
[----:B---3--:R-:W-:Y:S01]  /*3f60*/  ISETP.NE.AND P1, PT, R10, 0x2, PT ;  /* 0x000000020a00780c */ /* 0x008fe20003f25270 */
[----:B------:R-:W-:-:S03]  /*3f70*/  UISETP.NE.AND UP0, UPT, UR5, 0x3, UPT ;  /* 0x000000030500788c */ /* 0x000fc6000bf05270 */
[----:B-1----:R-:W-:Y:S01]  /*3f80*/  SEL R0, RZ, 0x1, P1 ;  /* 0x00000001ff007807 */ /* 0x002fe20000800000 */
[----:B------:R-:W-:Y:S01]  /*3f90*/  USEL UR7, URZ, 0x1, UP0 ;  /* 0x00000001ff077887 */ /* 0x000fe20008000000 */
[----:B------:R-:W-:Y:S01]  /*3fa0*/  SEL R10, R10, RZ, P1 ;  /* 0x000000ff0a0a7207 */ /* 0x000fe20000800000 */
[----:B------:R-:W-:Y:S01]  /*3fb0*/  USEL UR18, UR5, URZ, UP0 ;  /* 0x000000ff05127287 */ /* 0x000fe20008000000 */
[----:B------:R1:W-:Y:S01]  /*3fc0*/  UTCBAR [UR6], URZ ;  /* 0x000000ff060073e9 */ /* 0x0003e200080000ff */
[----:B------:R-:W-:Y:S02]  /*3fd0*/  LOP3.LUT R9, R9, R0, RZ, 0x3c, !PT ;  /* 0x0000000009097212 */ /* 0x000fe400078e3cff */
[----:B------:R-:W-:Y:S01]  /*3fe0*/  LOP3.LUT R11, R11, UR7, RZ, 0x3c, !PT ;  /* 0x000000070b0b7c12 */ /* 0x000fe2000f8e3cff */
[----:B------:R-:W-:Y:S07]  /*3ff0*/  @P0 BRA `(.L_x_76) ;  /* 0xfffffff800dc0947 */ /* 0x000fee000383ffff */
[----:B------:R-:W2:Y:S01]  /*4000*/  S2UR UR8, SR_CgaCtaId ;  /* 0x00000000000879c3 */ /* 0x000ea20000008800 */
[----:B------:R-:W-:Y:S01]  /*4010*/  ELECT P0, URZ, PT ;  /* 0x0000000000ff782f */ /* 0x000fe20003800000 */
[----:B------:R-:W-:Y:S01]  /*4020*/  IMAD.MOV.U32 R0, RZ, RZ, 0x1 ;  /* 0x00000001ff007424 */ /* 0x000fe200078e00ff */
[----:B------:R-:W-:Y:S01]  /*4030*/  UIADD3 UR14, UPT, UPT, UR14, 0x198, URZ ;  /* 0x000001980e0e7890 */ /* 0x000fe2000fffe0ff */
[----:B------:R-:W-:Y:S01]  /*4040*/  SHF.L.U32 R3, R11, 0x1f, RZ ;  /* 0x0000001f0b037819 */ /* 0x000fe200000006ff */
[----:B------:R-:W-:-:S03]  /*4050*/  UMOV UR4, 0x40 ;  /* 0x0000004000047882 */ /* 0x000fc60000000000 */
[----:B------:R-:W-:Y:S01]  /*4060*/  UVIRTCOUNT.DEALLOC.SMPOOL 0x80 ;  /* 0x000000800000784c */ /* 0x000fe20000000000 */
[----:B--2---:R-:W-:Y:S02]  /*4070*/  ULEA UR8, UR8, UR4, 0x18 ;  /* 0x0000000408087291 */ /* 0x004fe4000f8ec0ff */
[----:B------:R-:W-:-:S07]  /*4080*/  ULEA UR4, UR18, UR14, 0x3 ;  /* 0x0000000e12047291 */ /* 0x000fce000f8e18ff */
[----:B------:R2:W-:Y:S02]  /*4090*/  @P0 STS.U8 [UR8+0x1c], R0 ;  /* 0x00001c00ff000988 */ /* 0x0005e40008000008 */
[----:B------:R-:W3:Y:S02]  /*40a0*/  SYNCS.PHASECHK.TRANS64.TRYWAIT P0, [UR4], R3 ;  /* 0x00000003ff0075a7 */ /* 0x000ee40008001104 */
[----:B--23--:R-:W-:Y:S05]  /*40b0*/  @!P0 BRA `(.L_x_77) ;  /* 0x0000006c001c8947 */ /* 0x00cfea0003800000 */
.L_x_166:
[----:B------:R-:W-:-:S04]  /*40c0*/  UIADD3 UR4, UPT, UPT, UR18, 0x1, URZ ;  /* 0x0000000112047890 */ /* 0x000fc8000fffe0ff */
[----:B------:R-:W-:-:S04]  /*40d0*/  UISETP.NE.AND UP0, UPT, UR4, 0x3, UPT ;  /* 0x000000030400788c */ /* 0x000fc8000bf05270 */
[----:B-1----:R-:W-:Y:S02]  /*40e0*/  USEL UR6, URZ, 0x1, UP0 ;  /* 0x00000001ff067887 */ /* 0x002fe40008000000 */
[----:B------:R-:W-:-:S04]  /*40f0*/  USEL UR4, UR4, URZ, UP0 ;  /* 0x000000ff04047287 */ /* 0x000fc80008000000 */
[----:B------:R-:W-:Y:S01]  /*4100*/  ULEA UR5, UR4, UR14, 0x3 ;  /* 0x0000000e04057291 */ /* 0x000fe2000f8e18ff */
[----:B------:R-:W-:-:S04]  /*4110*/  LOP3.LUT R11, R11, UR6, RZ, 0x3c, !PT ;  /* 0x000000060b0b7c12 */ /* 0x000fc8000f8e3cff */
[----:B--2---:R-:W-:-:S04]  /*4120*/  SHF.L.U32 R3, R11, 0x1f, RZ ;  /* 0x0000001f0b037819 */ /* 0x004fc800000006ff */
[----:B------:R-:W1:Y:S02]  /*4130*/  SYNCS.PHASECHK.TRANS64.TRYWAIT P0, [UR5], R3 ;  /* 0x00000003ff0075a7 */ /* 0x000e640008001105 */
[----:B-1----:R-:W-:Y:S05]  /*4140*/  @!P0 BRA `(.L_x_78) ;  /* 0x0000006c00108947 */ /* 0x002fea0003800000 */
.L_x_168:
[----:B------:R-:W-:-:S04]  /*4150*/  UIADD3 UR4, UPT, UPT, UR4, 0x1, URZ ;  /* 0x0000000104047890 */ /* 0x000fc8000fffe0ff */
[----:B------:R-:W-:-:S04]  /*4160*/  UISETP.NE.AND UP0, UPT, UR4, 0x3, UPT ;  /* 0x000000030400788c */ /* 0x000fc8000bf05270 */
[----:B------:R-:W-:Y:S02]  /*4170*/  USEL UR5, URZ, 0x1, UP0 ;  /* 0x00000001ff057887 */ /* 0x000fe40008000000 */
[----:B------:R-:W-:-:S04]  /*4180*/  USEL UR4, UR4, URZ, UP0 ;  /* 0x000000ff04047287 */ /* 0x000fc80008000000 */
[----:B------:R-:W-:Y:S01]  /*4190*/  ULEA UR4, UR4, UR14, 0x3 ;  /* 0x0000000e04047291 */ /* 0x000fe2000f8e18ff */
[----:B-1----:R-:W-:-:S04]  /*41a0*/  LOP3.LUT R3, R11, UR5, RZ, 0x3c, !PT ;  /* 0x000000050b037c12 */ /* 0x002fc8000f8e3cff */
[----:B------:R-:W-:-:S04]  /*41b0*/  SHF.L.U32 R3, R3, 0x1f, RZ ;  /* 0x0000001f03037819 */ /* 0x000fc800000006ff */
[----:B------:R-:W1:Y:S02]  /*41c0*/  SYNCS.PHASECHK.TRANS64.TRYWAIT P0, [UR4], R3 ;  /* 0x00000003ff0075a7 */ /* 0x000e640008001104 */
[----:B-1----:R-:W-:Y:S05]  /*41d0*/  @!P0 BRA `(.L_x_79) ;  /* 0x0000006c00048947 */ /* 0x002fea0003800000 */
.L_x_170:
[----:B------:R-:W-:Y:S01]  /*41e0*/  NOP ;  /* 0x0000000000007918 */ /* 0x000fe20000000000 */
[----:B-1----:R-:W1:Y:S01]  /*41f0*/  LDS R0, [UR8+0x14] ;  /* 0x00001408ff007984 */ /* 0x002e620008000800 */
[----:B------:R-:W-:Y:S01]  /*4200*/  ULOP3.LUT UR4, UR23, 0xffff, URZ, 0xc0, !UPT ;  /* 0x0000ffff17047892 */ /* 0x000fe2000f8ec0ff */
[----:B------:R-:W-:Y:S01]  /*4210*/  UMOV UR5, 0xffff ;  /* 0x0000ffff00057882 */ /* 0x000fe20000000000 */
[----:B------:R-:W-:Y:S02]  /*4220*/  UMOV UR6, 0x1 ;  /* 0x0000000100067882 */ /* 0x000fe40000000000 */
[----:B------:R-:W-:-:S04]  /*4230*/  USHF.R.U32.HI UR4, URZ, 0x5, UR4 ;  /* 0x00000005ff047899 */ /* 0x000fc80008011604 */
[----:B------:R-:W-:Y:S02]  /*4240*/  USHF.L.U32 UR5, UR5, UR4, URZ ;  /* 0x0000000405057299 */ /* 0x000fe400080006ff */
[----:B------:R-:W-:-:S04]  /*4250*/  USHF.L.U32 UR4, UR6, UR4, URZ ;  /* 0x0000000406047299 */ /* 0x000fc800080006ff */
[----:B-1----:R-:W-:-:S04]  /*4260*/  LOP3.LUT R0, R0, UR5, RZ, 0xc0, !PT ;  /* 0x0000000500007c12 */ /* 0x002fc8000f8ec0ff */
[----:B------:R-:W-:-:S13]  /*4270*/  ISETP.NE.AND P0, PT, R0, UR5, PT ;  /* 0x0000000500007c0c */ /* 0x000fda000bf05270 */
[----:B------:R-:W-:Y:S05]  /*4280*/  @P0 BRA `(.L_x_80) ;  /* 0x0000000000580947 */ /* 0x000fea0003800000 */
[----:B------:R-:W1:Y:S02]  /*4290*/  LDS R0, [UR8+0x18] ;  /* 0x00001808ff007984 */ /* 0x000e640008000800 */
[----:B-1----:R-:W-:-:S04]  /*42a0*/  LOP3.LUT R0, R0, UR4, RZ, 0xc0, !PT ;  /* 0x0000000400007c12 */ /* 0x002fc8000f8ec0ff */
[----:B------:R-:W-:-:S13]  /*42b0*/  ISETP.NE.AND P0, PT, R0, UR4, PT ;  /* 0x0000000400007c0c */ /* 0x000fda000bf05270 */
[----:B------:R-:W-:Y:S05]  /*42c0*/  @P0 BRA `(.L_x_81) ;  /* 0x00000000003c0947 */ /* 0x000fea0003800000 */
[----:B------:R-:W1:Y:S01]  /*42d0*/  S2R R2, SR_LANEID ;  /* 0x0000000000027919 */ /* 0x000e620000000000 */
[----:B------:R-:W-:Y:S01]  /*42e0*/  ULOP3.LUT UR5, URZ, UR5, URZ, 0x33, !UPT ;  /* 0x00000005ff057292 */ /* 0x000fe2000f8e33ff */
[----:B------:R-:W-:Y:S01]  /*42f0*/  LOP3.LUT R4, RZ, UR4, RZ, 0x33, !PT ;  /* 0x00000004ff047c12 */ /* 0x000fe2000f8e33ff */
[----:B------:R-:W-:Y:S02]  /*4300*/  VOTEU.ANY UR4, UPT, PT ;  /* 0x0000000000047886 */ /* 0x000fe400038e0100 */
[----:B------:R-:W-:Y:S01]  /*4310*/  UFLO.U32 UR4, UR4 ;  /* 0x00000004000472bd */ /* 0x000fe200080e0000 */
[----:B------:R-:W2:Y:S01]  /*4320*/  REDUX UR6, R4 ;  /* 0x00000000040673c4 */ /* 0x000ea20000000000 */
[----:B------:R-:W-:-:S06]  /*4330*/  IMAD.U32 R0, RZ, RZ, UR5 ;  /* 0x00000005ff007e24 */ /* 0x000fcc000f8e00ff */
[----:B------:R3:W-:Y:S01]  /*4340*/  UTCATOMSWS.AND URZ, UR5 ;  /* 0x0000000500ff79e3 */ /* 0x0007e20008000000 */
[----:B------:R-:W4:Y:S01]  /*4350*/  REDUX UR7, R0 ;  /* 0x00000000000773c4 */ /* 0x000f220000000000 */
[----:B-1----:R-:W-:Y:S01]  /*4360*/  ISETP.EQ.U32.AND P0, PT, R2, UR4, PT ;  /* 0x0000000402007c0c */ /* 0x002fe2000bf02070 */
[----:B--2---:R-:W-:Y:S01]  /*4370*/  IMAD.U32 R2, RZ, RZ, UR6 ;  /* 0x00000006ff027e24 */ /* 0x004fe2000f8e00ff */
[----:B----4-:R-:W-:-:S11]  /*4380*/  MOV R3, UR7 ;  /* 0x0000000700037c02 */ /* 0x010fd60008000f00 */
[----:B------:R3:W-:Y:S04]  /*4390*/  @P0 ATOMS.AND RZ, [UR8+0x14], R3 ;  /* 0x00001403ffff098c */ /* 0x0007e8000a800008 */
[----:B------:R3:W-:Y:S01]  /*43a0*/  @P0 ATOMS.AND RZ, [UR8+0x18], R2 ;  /* 0x00001802ffff098c */ /* 0x0007e2000a800008 */
[----:B------:R-:W-:Y:S05]  /*43b0*/  BRA `(.L_x_82) ;  /* 0x0000000000147947 */ /* 0x000fea0003800000 */
.L_x_81:
[----:B------:R-:W-:Y:S02]  /*43c0*/  MOV R2, 0x43e0 ;  /* 0x000043e000027802 */ /* 0x000fe40000000f00 */
[----:B-----5:R-:W-:Y:S05]  /*43d0*/  CALL.REL.NOINC `($__internal_0_$__cuda_sm10x_tcgen05_guardrail_trap_col_being_dealloced_not_returned_by_alloc) ;  /* 0x0000006c00247944 */ /* 0x020fea0003c00000 */
[----:B------:R-:W-:Y:S05]  /*43e0*/  BRA `(.L_x_82) ;  /* 0x0000000000087947 */ /* 0x000fea0003800000 */
.L_x_80:
[----:B------:R-:W-:Y:S02]  /*43f0*/  MOV R2, 0x4410 ;  /* 0x0000441000027802 */ /* 0x000fe40000000f00 */
[----:B-----5:R-:W-:Y:S05]  /*4400*/  CALL.REL.NOINC `($__internal_2_$__cuda_sm10x_tcgen05_guardrail_trap_unallocated_columns_being_dealloced) ;  /* 0x0000006c00307944 */ /* 0x020fea0003c00000 */
.L_x_82:
[----:B------:R-:W-:Y:S01]  /*4410*/  NOP ;  /* 0x0000000000007918 */ /* 0x000fe20000000000 */
[----:B---3--:R-:W-:Y:S05]  /*4420*/  EXIT ;  /* 0x000000000000794d */ /* 0x008fea0003800000 */
.L_x_65:
[----:B------:R-:W-:-:S09]  /*4430*/  UISETP.NE.OR UP0, UPT, UR18, 0x3, !UP3 ;  /* 0x000000031200788c */ /* 0x000fd2000df05670 */
[----:B------:R-:W-:Y:S05]  /*4440*/  BRA.U UP0, `(.L_x_83) ;  /* 0x0000000d00847547 */ /* 0x000fea000b800000 */
[----:B------:R-:W2:Y:S01]  /*4450*/  LDCU.64 UR6, c[0x0][0x888] ;  /* 0x00011100ff0677ac */ /* 0x000ea20008000a00 */
[----:B------:R-:W-:Y:S02]  /*4460*/  HFMA2 R9, -RZ, RZ, 0, 0 ;  /* 0x00000000ff097431 */ /* 0x000fe400000001ff */
[----:B------:R-:W-:Y:S01]  /*4470*/  IMAD.MOV.U32 R11, RZ, RZ, 0x1 ;  /* 0x00000001ff0b7424 */ /* 0x000fe200078e00ff */
[----:B------:R-:W-:Y:S01]  /*4480*/  MOV R8, 0x5000 ;  /* 0x0000500000087802 */ /* 0x000fe20000000f00 */
[----:B------:R-:W3:Y:S01]  /*4490*/  LDCU UR37, c[0x0][0x370] ;  /* 0x00006e00ff2577ac */ /* 0x000ee20008000800 */
[----:B------:R-:W-:Y:S01]  /*44a0*/  IMAD.MOV.U32 R10, RZ, RZ, RZ ;  /* 0x000000ffff0a7224 */ /* 0x000fe200078e00ff */
[----:B------:R-:W3:Y:S01]  /*44b0*/  LDCU.128 UR40, c[0x0][0xb10] ;  /* 0x00016200ff2877ac */ /* 0x000ee20008000c00 */
[----:B------:R-:W4:Y:S01]  /*44c0*/  LDCU UR31, c[0x0][0x374] ;  /* 0x00006e80ff1f77ac */ /* 0x000f220008000800 */
[----:B------:R-:W1:Y:S01]  /*44d0*/  LDCU.64 UR38, c[0x0][0x890] ;  /* 0x00011200ff2677ac */ /* 0x000e620008000a00 */
[----:B------:R-:W1:Y:S01]  /*44e0*/  LDCU UR21, c[0x0][0xb0c] ;  /* 0x00016180ff1577ac */ /* 0x000e620008000800 */
[----:B------:R-:W1:Y:S01]  /*44f0*/  LDCU UR51, c[0x0][0xb20] ;  /* 0x00016400ff3377ac */ /* 0x000e620008000800 */
[----:B------:R-:W1:Y:S01]  /*4500*/  LDCU UR4, c[0x0][0xb30] ;  /* 0x00016600ff0477ac */ /* 0x000e620008000800 */
[----:B--2---:R-:W-:Y:S01]  /*4510*/  UISETP.NE.U32.AND UP0, UPT, UR6, URZ, UPT ;  /* 0x000000ff0600728c */ /* 0x004fe2000bf05070 */
[----:B------:R-:W-:Y:S01]  /*4520*/  UMOV UR29, 0x400 ;  /* 0x00000400001d7882 */ /* 0x000fe20000000000 */
[----:B---3--:R-:W-:-:S02]  /*4530*/  UIMAD.WIDE.U32 UR48, UR37, UR40, URZ ;  /* 0x00000028253072a5 */ /* 0x008fc4000f8e00ff */
[----:B------:R-:W-:Y:S02]  /*4540*/  UISETP.NE.AND.EX UP5, UPT, UR7, URZ, UPT, UP0 ;  /* 0x000000ff0700728c */ /* 0x000fe4000bfa5300 */
[----:B----4-:R-:W-:Y:S02]  /*4550*/  UIMAD.WIDE.U32 UR6, UR31, UR43, URZ ;  /* 0x0000002b1f0672a5 */ /* 0x010fe4000f8e00ff */
[----:B------:R-:W-:Y:S02]  /*4560*/  ULEA UR29, UR5, UR29, 0x18 ;  /* 0x0000001d051d7291 */ /* 0x000fe4000f8ec0ff */
[----:B-1----:R-:W-:Y:S02]  /*4570*/  UISETP.NE.U32.AND UP6, UPT, UR38, URZ, UPT ;  /* 0x000000ff2600728c */ /* 0x002fe4000bfc5070 */
[----:B------:R-:W-:Y:S02]  /*4580*/  UIADD3 UR44, UPT, UPT, UR29, 0x140, URZ ;  /* 0x000001401d2c7890 */ /* 0x000fe4000fffe0ff */
[----:B------:R-:W-:Y:S01]  /*4590*/  UISETP.NE.AND UP0, UPT, UR15, 0x1, UPT ;  /* 0x000000010f00788c */ /* 0x000fe2000bf05270 */
[----:B------:R-:W-:Y:S01]  /*45a0*/  UMOV UR48, UR49 ;  /* 0x0000003100307c82 */ /* 0x000fe20008000000 */
[----:B------:R-:W-:Y:S01]  /*45b0*/  UMOV UR45, UR7 ;  /* 0x00000007002d7c82 */ /* 0x000fe20008000000 */
[----:B------:R-:W-:Y:S01]  /*45c0*/  UISETP.NE.AND UP0, UPT, UR21, 0x1, UPT ;  /* 0x000000011500788c */ /* 0x000fe2000bf05270 */
[----:B------:R-:W1:Y:S01]  /*45d0*/  LDCU.64 UR52, c[0x0][0x348] ;  /* 0x00006900ff3477ac */ /* 0x000e620008000a00 */
[----:B------:R-:W-:-:S02]  /*45e0*/  UPLOP3.LUT UP1, UPT, UPT, UPT, UPT, 0x40, 0x4 ;  /* 0x000000000004789c */ /* 0x000fc40003f2e870 */
[----:B------:R-:W-:Y:S01]  /*45f0*/  UISETP.GE.AND UP3, UPT, UR15, 0x1, UPT ;  /* 0x000000010f00788c */ /* 0x000fe2000bf66270 */
[----:B------:R-:W2:Y:S01]  /*4600*/  LDCU.64 UR22, c[0x0][0xb28] ;  /* 0x00016500ff1677ac */ /* 0x000ea20008000a00 */
[----:B------:R-:W-:Y:S02]  /*4610*/  UISETP.NE.AND.EX UP6, UPT, UR39, URZ, UPT, UP6 ;  /* 0x000000ff2700728c */ /* 0x000fe4000bfc5360 */
[----:B------:R-:W-:Y:S02]  /*4620*/  UPRMT UR44, UR5, 0x654, UR44 ;  /* 0x00000654052c7896 */ /* 0x000fe4000800002c */
[----:B------:R-:W-:Y:S02]  /*4630*/  USHF.R.U32.HI UR48, URZ, UR41, UR48 ;  /* 0x00000029ff307299 */ /* 0x000fe40008011630 */
[----:B------:R-:W-:Y:S02]  /*4640*/  USHF.R.U32.HI UR45, URZ, UR51, UR45 ;  /* 0x00000033ff2d7299 */ /* 0x000fe4000801162d */
[----:B------:R-:W-:-:S02]  /*4650*/  UISETP.NE.AND UP0, UPT, UR42, 0x1, UPT ;  /* 0x000000012a00788c */ /* 0x000fc4000bf05270 */
[----:B------:R-:W-:-:S11]  /*4660*/  UISETP.NE.AND UP4, UPT, UR4, 0x1, UPT ;  /* 0x000000010400788c */ /* 0x000fd6000bf85270 */
.L_x_91:
[C---:B------:R-:W-:Y:S02]  /*4670*/  LEA R3, R10.reuse, UR29, 0x3 ;  /* 0x0000001d0a037c11 */ /* 0x040fe4000f8e18ff */
[----:B------:R-:W-:Y:S02]  /*4680*/  SHF.L.U32 R0, R9, 0x1f, RZ ;  /* 0x0000001f09007819 */ /* 0x000fe400000006ff */
[----:B------:R-:W-:Y:S02]  /*4690*/  LEA R5, R10, UR29, 0x4 ;  /* 0x0000001d0a057c11 */ /* 0x000fe4000f8e20ff */
[----:B---3--:R-:W3:Y:S02]  /*46a0*/  SYNCS.PHASECHK.TRANS64.TRYWAIT P0, [R3+URZ+0x160], R0 ;  /* 0x00016000030075a7 */ /* 0x008ee400080011ff */
[----:B---3--:R-:W-:Y:S05]  /*46b0*/  @!P0 BRA `(.L_x_84) ;  /* 0x0000006400e48947 */ /* 0x008fea0003800000 */
.L_x_171:
[----:B------:R-:W4:Y:S01]  /*46c0*/  LDS.128 R4, [R5+0x1e0] ;  /* 0x0001e00005047984 */ /* 0x000f220000000c00 */
[----:B------:R-:W-:Y:S01]  /*46d0*/  UISETP.GE.AND UP0, UPT, UR15, 0x1, UPT ;  /* 0x000000010f00788c */ /* 0x000fe2000bf06270 */
[----:B------:R-:W-:Y:S01]  /*46e0*/  @!PT LDS RZ, [RZ] ;  /* 0x00000000fffff984 */ /* 0x000fe20000000800 */
[----:B------:R-:W-:Y:S01]  /*46f0*/  @!PT LDS RZ, [RZ] ;  /* 0x00000000fffff984 */ /* 0x000fe20000000800 */
[----:B------:R-:W-:Y:S01]  /*4700*/  @!PT LDS RZ, [RZ] ;  /* 0x00000000fffff984 */ /* 0x000fe20000000800 */
[----:B------:R-:W-:Y:S01]  /*4710*/  @!PT LDS RZ, [RZ] ;  /* 0x00000000fffff984 */ /* 0x000fe20000000800 */
[----:B------:R1:W-:Y:S06]  /*4720*/  MEMBAR.ALL.CTA ;  /* 0x0000000000007992 */ /* 0x0003ec0000008000 */
[----:B-1----:R-:W1:Y:S01]  /*4730*/  FENCE.VIEW.ASYNC.S ;  /* 0x00000000000073c6 */ /* 0x002e620000000000 */
[----:B----4-:R-:W-:Y:S11]  /*4740*/  LOP3.LUT P0, RZ, R6, 0x1, RZ, 0xc0, !PT ;  /* 0x0000000106ff7812 */ /* 0x010ff6000780c0ff */
[----:B------:R-:W-:Y:S02]  /*4750*/  @!UPT UIADD3 URZ, UPT, UPT, URZ, URZ, URZ ;  /* 0x000000fffffff290 */ /* 0x000fe4000fffe0ff */
[----:B-1----:R-:W-:Y:S01]  /*4760*/  VOTEU.ANY UP3, P0 ;  /* 0x0000000000ff7886 */ /* 0x002fe20000060100 */
[----:B------:R-:W-:Y:S11]  /*4770*/  PLOP3.LUT P0, PT, PT, PT, UP3, 0x80, 0x8 ;  /* 0x000000000008781c */ /* 0x000ff60003f0f038 */
[----:B------:R-:W-:Y:S02]  /*4780*/  @!UPT UIADD3 URZ, UPT, UPT, URZ, URZ, URZ ;  /* 0x000000fffffff290 */ /* 0x000fe4000fffe0ff */
[----:B---3--:R-:W-:Y:S02]  /*4790*/  @P0 SHF.R.U32.HI R0, RZ, 0x10, R5 ;  /* 0x00000010ff000819 */ /* 0x008fe40000011605 */
[----:B------:R-:W-:Y:S02]  /*47a0*/  @P0 MOV R2, R4 ;  /* 0x0000000400020202 */ /* 0x000fe40000000f00 */
[----:B------:R-:W-:Y:S01]  /*47b0*/  @P0 R2UR UR4, R0 ;  /* 0x00000000000402ca */ /* 0x000fe200000e0000 */
[----:B------:R-:W-:Y:S01]  /*47c0*/  VIADD R0, R3, 0x170 ;  /* 0x0000017003007836 */ /* 0x000fe20000000000 */
[----:B------:R-:W-:Y:S02]  /*47d0*/  @P0 LOP3.LUT R4, R5, 0xffff, RZ, 0xc0, !PT ;  /* 0x0000ffff05040812 */ /* 0x000fe400078ec0ff */
[----:B------:R-:W-:Y:S02]  /*47e0*/  @P0 R2UR UR6, R2 ;  /* 0x00000000020602ca */ /* 0x000fe400000e0000 */
[----:B------:R-:W-:Y:S02]  /*47f0*/  PRMT R0, RZ, 0x654, R0 ;  /* 0x00000654ff007816 */ /* 0x000fe40000000000 */
[----:B------:R-:W-:Y:S02]  /*4800*/  @P0 R2UR UR5, R4 ;  /* 0x00000000040502ca */ /* 0x000fe400000e0000 */
[----:B------:R1:W-:Y:S03]  /*4810*/  SYNCS.ARRIVE.TRANS64.RED.A1T0 RZ, [R0+URZ], RZ ;  /* 0x000000ff00ff79a7 */ /* 0x0003e600081004ff */
[----:B------:R-:W-:Y:S04]  /*4820*/  @UP3 UMOV UR30, UR4 ;  /* 0x00000004001e3c82 */ /* 0x000fe80008000000 */
[----:B------:R-:W-:Y:S04]  /*4830*/  @UP3 UMOV UR14, UR6 ;  /* 0x00000006000e3c82 */ /* 0x000fe80008000000 */
[----:B------:R-:W-:Y:S01]  /*4840*/  @UP3 UMOV UR13, UR5 ;  /* 0x00000005000d3c82 */ /* 0x000fe20008000000 */
[----:B------:R-:W-:Y:S05]  /*4850*/  BRA.U !UP0, `(.L_x_85) ;  /* 0x0000000108c07547 */ /* 0x000fea000b800000 */
[----:B------:R-:W-:Y:S02]  /*4860*/  UIMAD.WIDE.U32 UR8, UR13, UR43, URZ ;  /* 0x0000002b0d0872a5 */ /* 0x000fe4000f8e00ff */
[----:B------:R-:W-:Y:S02]  /*4870*/  UP2UR UR12, UPR, URZ, 0x4 ;  /* 0x00000004ff0c7883 */ /* 0x000fe40008000000 */
[----:B------:R-:W-:Y:S02]  /*4880*/  UISETP.NE.AND UP2, UPT, UR42, 0x1, UPT ;  /* 0x000000012a00788c */ /* 0x000fe4000bf45270 */
[----:B------:R-:W-:Y:S02]  /*4890*/  UIMAD.WIDE.U32 UR10, UR14, UR40, URZ ;  /* 0x000000280e0a72a5 */ /* 0x000fe4000f8e00ff */
[----:B------:R-:W-:Y:S02]  /*48a0*/  USEL UR4, UR31, UR45, !UP2 ;  /* 0x0000002d1f047287 */ /* 0x000fe4000d000000 */
[----:B------:R-:W-:Y:S02]  /*48b0*/  UISETP.NE.AND UP0, UPT, UR21, 0x1, UPT ;  /* 0x000000011500788c */ /* 0x000fe4000bf05270 */
[----:B------:R-:W-:Y:S02]  /*48c0*/  UP2UR UR20, UPR, URZ, 0x2 ;  /* 0x00000002ff147883 */ /* 0x000fe40008000000 */
[----:B------:R-:W-:Y:S02]  /*48d0*/  UISETP.NE.AND UP1, UPT, UR15, 0x1, UPT ;  /* 0x000000010f00788c */ /* 0x000fe4000bf25270 */
[----:B--2---:R-:W-:Y:S02]  /*48e0*/  UIMAD.WIDE.U32 UR16, UR4, UR22, URZ ;  /* 0x00000016041072a5 */ /* 0x004fe4000f8e00ff */
[----:B------:R-:W-:Y:S01]  /*48f0*/  USEL UR7, UR37, UR48, !UP0 ;  /* 0x0000003025077287 */ /* 0x000fe2000c000000 */
[----:B------:R-:W-:Y:S02]  /*4900*/  UMOV UR5, UR9 ;  /* 0x0000000900057c82 */ /* 0x000fe40008000000 */
[----:B------:R-:W-:Y:S02]  /*4910*/  USHF.R.U32.HI UR6, URZ, UR51, UR5 ;  /* 0x00000033ff067299 */ /* 0x000fe40008011605 */
[----:B------:R-:W-:Y:S02]  /*4920*/  UIMAD.WIDE.U32 UR18, UR7, UR22, URZ ;  /* 0x00000016071272a5 */ /* 0x000fe4000f8e00ff */
[----:B------:R-:W-:Y:S02]  /*4930*/  USEL UR6, UR13, UR6, !UP2 ;  /* 0x000000060d067287 */ /* 0x000fe4000d000000 */
[----:B------:R-:W-:Y:S01]  /*4940*/  UISETP.NE.AND UP2, UPT, UR12, URZ, UPT ;  /* 0x000000ff0c00728c */ /* 0x000fe2000bf45270 */
[----:B------:R-:W-:Y:S01]  /*4950*/  UMOV UR5, UR11 ;  /* 0x0000000b00057c82 */ /* 0x000fe20008000000 */
[----:B------:R-:W-:Y:S02]  /*4960*/  UIMAD.WIDE.U32 UR10, UR6, UR22, URZ ;  /* 0x00000016060a72a5 */ /* 0x000fe4000f8e00ff */
[----:B------:R-:W-:Y:S03]  /*4970*/  USHF.R.U32.HI UR8, URZ, UR41, UR5 ;  /* 0x00000029ff087299 */ /* 0x000fe60008011605 */
[----:B------:R-:W-:Y:S02]  /*4980*/  UMOV UR5, UR17 ;  /* 0x0000001100057c82 */ /* 0x000fe40008000000 */
[----:B------:R-:W-:Y:S03]  /*4990*/  @UP1 USHF.R.U32.HI UR4, URZ, UR23, UR5 ;  /* 0x00000017ff041299 */ /* 0x000fe60008011605 */
[----:B------:R-:W-:Y:S01]  /*49a0*/  UMOV UR5, UR19 ;  /* 0x0000001300057c82 */ /* 0x000fe20008000000 */
[----:B------:R-:W-:Y:S02]  /*49b0*/  UIMAD UR4, UR15, UR4, URZ ;  /* 0x000000040f0472a4 */ /* 0x000fe4000f8e02ff */
[----:B------:R-:W-:Y:S02]  /*49c0*/  @UP1 USHF.R.U32.HI UR7, URZ, UR23, UR5 ;  /* 0x00000017ff071299 */ /* 0x000fe40008011605 */
[----:B------:R-:W-:Y:S02]  /*49d0*/  USEL UR5, UR14, UR8, !UP0 ;  /* 0x000000080e057287 */ /* 0x000fe4000c000000 */
[----:B------:R-:W-:Y:S02]  /*49e0*/  UIMAD UR8, UR15, UR7, URZ ;  /* 0x000000070f0872a4 */ /* 0x000fe4000f8e02ff */
[----:B------:R-:W-:Y:S03]  /*49f0*/  UISETP.GE.AND UP0, UPT, UR6, UR4, UPT ;  /* 0x000000040600728c */ /* 0x000fe6000bf06270 */
[----:B------:R-:W-:Y:S01]  /*4a00*/  UMOV UR4, UR11 ;  /* 0x0000000b00047c82 */ /* 0x000fe20008000000 */
[----:B------:R-:W-:Y:S02]  /*4a10*/  UISETP.GE.OR UP0, UPT, UR5, UR8, UP0 ;  /* 0x000000080500728c */ /* 0x000fe40008706670 */
[----:B------:R-:W-:Y:S02]  /*4a20*/  USHF.R.U32.HI UR4, URZ, UR23, UR4 ;  /* 0x00000017ff047299 */ /* 0x000fe40008011604 */
[----:B------:R-:W-:Y:S02]  /*4a30*/  UIMAD.WIDE.U32 UR8, UR5, UR22, URZ ;  /* 0x00000016050872a5 */ /* 0x000fe4000f8e00ff */
[----:B------:R-:W-:Y:S04]  /*4a40*/  USEL UR10, UR6, UR4, !UP1 ;  /* 0x00000004060a7287 */ /* 0x000fe8000c800000 */
[----:B------:R-:W-:Y:S01]  /*4a50*/  UIADD3 UR11, UPT, UPT, -UR10, URZ, URZ ;  /* 0x000000ff0a0b7290 */ /* 0x000fe2000fffe1ff */
[----:B------:R-:W-:Y:S02]  /*4a60*/  @!UP0 UMOV UR4, UR9 ;  /* 0x0000000900048c82 */ /* 0x000fe40008000000 */
[----:B------:R-:W-:Y:S02]  /*4a70*/  @!UP0 USHF.R.U32.HI UR4, URZ, UR23, UR4 ;  /* 0x00000017ff048299 */ /* 0x000fe40008011604 */
[----:B------:R-:W-:Y:S02]  /*4a80*/  UIMAD UR8, UR15, UR11, UR6 ;  /* 0x0000000b0f0872a4 */ /* 0x000fe4000f8e0206 */
[----:B------:R-:W-:Y:S02]  /*4a90*/  @!UP0 USEL UR4, UR5, UR4, !UP1 ;  /* 0x0000000405048287 */ /* 0x000fe4000c800000 */
[----:B------:R-:W-:Y:S02]  /*4aa0*/  UISETP.NE.AND UP1, UPT, UR20, URZ, UPT ;  /* 0x000000ff1400728c */ /* 0x000fe4000bf25270 */
[----:B------:R-:W-:Y:S02]  /*4ab0*/  @!UP0 UIMAD UR7, UR7, UR8, UR4 ;  /* 0x00000008070782a4 */ /* 0x000fe4000f8e0204 */
[----:B------:R-:W-:Y:S02]  /*4ac0*/  @!UP0 UIADD3 UR9, UPT, UPT, UR10, -UR4, URZ ;  /* 0x800000040a098290 */ /* 0x000fe4000fffe0ff */
[----:B------:R-:W-:Y:S02]  /*4ad0*/  UIADD3 UR8, UPT, UPT, -UR6, URZ, URZ ;  /* 0x000000ff06087290 */ /* 0x000fe4000fffe1ff */
[----:B------:R-:W-:Y:S02]  /*4ae0*/  UIADD3 UR4, UPT, UPT, -UR5, URZ, URZ ;  /* 0x000000ff05047290 */ /* 0x000fe4000fffe1ff */
[----:B------:R-:W-:Y:S03]  /*4af0*/  @!UP0 UIMAD UR6, UR9, UR15, UR5 ;  /* 0x0000000f090682a4 */ /* 0x000fe6000f8e0205 */
[----:B------:R-:W-:Y:S01]  /*4b00*/  @!UP0 UMOV UR5, UR7 ;  /* 0x0000000700058c82 */ /* 0x000fe20008000000 */
[----:B------:R-:W-:Y:S02]  /*4b10*/  UIMAD UR7, UR21, UR4, UR14 ;  /* 0x00000004150772a4 */ /* 0x000fe4000f8e020e */
[----:B------:R-:W-:Y:S02]  /*4b20*/  UIMAD UR4, UR42, UR8, UR13 ;  /* 0x000000082a0472a4 */ /* 0x000fe4000f8e020d */
[----:B------:R-:W-:Y:S02]  /*4b30*/  UIMAD UR14, UR5, UR21, UR7 ;  /* 0x00000015050e72a4 */ /* 0x000fe4000f8e0207 */
[----:B------:R-:W-:Y:S11]  /*4b40*/  UIMAD UR13, UR6, UR42, UR4 ;  /* 0x0000002a060d72a4 */ /* 0x000ff6000f8e0204 */
[----:B------:R-:W-:Y:S01]  /*4b50*/  @!UPT UIADD3 URZ, UPT, UPT, URZ, URZ, URZ ;  /* 0x000000fffffff290 */ /* 0x000fe2000fffe0ff */
.L_x_85:
[----:B------:R-:W3:Y:S01]  /*4b60*/  @!UP4 LDCU.128 UR8, c[0x0][0xb10] ;  /* 0x00016200ff08c7ac */ /* 0x000ee20008000c00 */
[----:B------:R-:W-:Y:S02]  /*4b70*/  ISETP.NE.U32.AND P0, PT, RZ, UR38, PT ;  /* 0x00000026ff007c0c */ /* 0x000fe4000bf05070 */
[----:B------:R-:W-:Y:S02]  /*4b80*/  SHF.L.U32 R2, R11, 0x1f, RZ ;  /* 0x0000001f0b027819 */ /* 0x000fe400000006ff */
[----:B------:R-:W-:Y:S01]  /*4b90*/  ISETP.NE.AND.EX P0, PT, RZ, UR39, PT, P0 ;  /* 0x00000027ff007c0c */ /* 0x000fe2000bf05300 */
[----:B------:R-:W4:Y:S01]  /*4ba0*/  @!UP4 LDCU UR5, c[0x0][0xb0c] ;  /* 0x00016180ff05c7ac */ /* 0x000f220008000800 */
[----:B---3--:R-:W-:Y:S07]  /*4bb0*/  UIMAD.WIDE.U32 UR6, UR14, UR8, URZ ;  /* 0x000000080e0672a5 */ /* 0x008fee000f8e00ff */
[----:B------:R-:W-:Y:S01]  /*4bc0*/  @!UP4 UMOV UR4, UR7 ;  /* 0x000000070004cc82 */ /* 0x000fe20008000000 */
[----:B----4-:R-:W-:Y:S02]  /*4bd0*/  @!UP4 UISETP.NE.AND UP0, UPT, UR5, 0x1, UPT ;  /* 0x000000010500c88c */ /* 0x010fe4000bf05270 */
[----:B------:R-:W-:Y:S02]  /*4be0*/  @!UP4 USHF.R.U32.HI UR4, URZ, UR9, UR4 ;  /* 0x00000009ff04c299 */ /* 0x000fe40008011604 */
[----:B------:R-:W-:Y:S02]  /*4bf0*/  UIMAD.WIDE.U32 UR6, UR13, UR11, URZ ;  /* 0x0000000b0d0672a5 */ /* 0x000fe4000f8e00ff */
[----:B------:R-:W-:Y:S02]  /*4c00*/  @!UP4 USEL UR8, UR14, UR4, !UP0 ;  /* 0x000000040e08c287 */ /* 0x000fe4000c000000 */
[----:B------:R-:W-:Y:S03]  /*4c10*/  @!UP4 UISETP.NE.AND UP0, UPT, UR10, 0x1, UPT ;  /* 0x000000010a00c88c */ /* 0x000fe6000bf05270 */
[----:B------:R-:W-:Y:S02]  /*4c20*/  @!UP4 UMOV UR6, UR7 ;  /* 0x000000070006cc82 */ /* 0x000fe40008000000 */
[----:B------:R-:W3:Y:S02]  /*4c30*/  @!UP4 LDCU UR4, c[0x0][0xb20] ;  /* 0x00016400ff04c7ac */ /* 0x000ee40008000800 */
[----:B---3--:R-:W-:Y:S04]  /*4c40*/  @!UP4 USHF.R.U32.HI UR6, URZ, UR4, UR6 ;  /* 0x00000004ff06c299 */ /* 0x008fe80008011606 */
[----:B------:R-:W-:Y:S04]  /*4c50*/  @!UP4 USEL UR6, UR13, UR6, !UP0 ;  /* 0x000000060d06c287 */ /* 0x000fe8000c000000 */
[----:B------:R-:W-:Y:S02]  /*4c60*/  @!UP4 UIADD3 UR4, UPT, UPT, -UR8, UR6, URZ ;  /* 0x000000060804c290 */ /* 0x000fe4000fffe1ff */
[----:B------:R-:W-:Y:S02]  /*4c70*/  @!UP4 UIADD3 UR6, UPT, UPT, UR8, -UR6, URZ ;  /* 0x800000060806c290 */ /* 0x000fe4000fffe0ff */
[----:B------:R-:W-:Y:S02]  /*4c80*/  @!UP4 UIMAD UR14, UR4, UR5, UR14 ;  /* 0x00000005040ec2a4 */ /* 0x000fe4000f8e020e */
[----:B------:R-:W-:Y:S01]  /*4c90*/  @!UP4 UIMAD UR13, UR6, UR10, UR13 ;  /* 0x0000000a060dc2a4 */ /* 0x000fe2000f8e020d */
[----:B------:R-:W-:Y:S11]  /*4ca0*/  BRA.U UP1, `(.L_x_86) ;  /* 0x0000000101107547 */ /* 0x000ff6000b800000 */
[----:B-1----:R-:W-:Y:S04]  /*4cb0*/  MOV R0, UR50 ;  /* 0x0000003200007c02 */ /* 0x002fe80008000f00 */
[----:B------:R-:W-:Y:S04]  /*4cc0*/  SHF.L.U32 R3, R0, 0x1f, RZ ;  /* 0x0000001f00037819 */ /* 0x000fe800000006ff */
[----:B------:R-:W1:Y:S02]  /*4cd0*/  SYNCS.PHASECHK.TRANS64.TRYWAIT P1, [UR29+0x158], R3 ;  /* 0x00015803ff0075a7 */ /* 0x000e64000802111d */
[----:B-1----:R-:W-:Y:S05]  /*4ce0*/  @!P1 BRA `(.L_x_87) ;  /* 0x00000060006c9947 */ /* 0x002fea0003800000 */
.L_x_86:
[----:B------:R-:W-:Y:S05]  /*4cf0*/  BRA.U !UP6, `(.L_x_88) ;  /* 0x000000010e407547 */ /* 0x000fea000b800000 */
[----:B------:R-:W-:Y:S01]  /*4d00*/  UPLOP3.LUT UP2, UPT, UPT, UPT, UP5, 0x80, 0x8 ;  /* 0x000000000008789c */ /* 0x000fe20003f4f050 */
[----:B-1----:R-:W-:Y:S01]  /*4d10*/  HFMA2 R3, -RZ, RZ, 0, 5.9604644775390625e-08 ;  /* 0x00000001ff037431 */ /* 0x002fe200000001ff */
[----:B------:R-:W1:Y:S01]  /*4d20*/  LDCU.64 UR8, c[0x0][0x358] ;  /* 0x00006b00ff0877ac */ /* 0x000e620008000a00 */
[----:B------:R-:W-:Y:S03]  /*4d30*/  IMAD.MOV.U32 R0, RZ, RZ, 0x1 ;  /* 0x00000001ff007424 */ /* 0x000fe600078e00ff */
[----:B------:R-:W-:Y:S05]  /*4d40*/  PLOP3.LUT P1, PT, PT, PT, UP2, 0x80, 0x8 ;  /* 0x000000000008781c */ /* 0x000fea0003f2f028 */
[----:B------:R-:W3:Y:S01]  /*4d50*/  @UP2 LDCU.64 UR4, c[0x0][0x888] ;  /* 0x00011100ff0427ac */ /* 0x000ee20008000a00 */
[----:B------:R-:W-:Y:S07]  /*4d60*/  @UP2 UIMAD UR6, UR36, UR38, URZ ;  /* 0x00000026240622a4 */ /* 0x000fee000f8e02ff */
[----:B------:R-:W-:Y:S04]  /*4d70*/  @P1 PRMT R6, R3, 0x7610, R6 ;  /* 0x0000761003061816 */ /* 0x000fe80000000006 */
[----:B------:R-:W-:Y:S05]  /*4d80*/  @!P1 PRMT R6, R0, 0x7610, R6 ;  /* 0x0000761000069816 */ /* 0x000fea0000000006 */
[----:B------:R4:W-:Y:S01]  /*4d90*/  STL.S16 [R1+0x50], R6 ;  /* 0x0000500601007387 */ /* 0x0009e20000100600 */
[----:B---3--:R-:W-:Y:S06]  /*4da0*/  @UP2 UIMAD.WIDE UR4, UR6, 0x4, UR4 ;  /* 0x00000004060428a5 */ /* 0x008fec000f8e0204 */
[----:B------:R-:W-:Y:S02]  /*4db0*/  IMAD.U32 R4, RZ, RZ, UR4 ;  /* 0x00000004ff047e24 */ /* 0x000fe4000f8e00ff */
[----:B------:R-:W-:Y:S03]  /*4dc0*/  IMAD.U32 R5, RZ, RZ, UR5 ;  /* 0x00000005ff057e24 */ /* 0x000fe6000f8e00ff */
[----:B------:R-:W3:Y:S02]  /*4dd0*/  @!UP2 LDCU UR4, c[0x0][0x880] ;  /* 0x00011000ff04a7ac */ /* 0x000ee40008000800 */
[----:B-1---5:R4:W5:Y:S02]  /*4de0*/  @P1 LDG.E R155, desc[UR8][R4.64] ;  /* 0x00000008049b1981 */ /* 0x022964000c1e1900 */
[----:B---34-:R-:W-:Y:S07]  /*4df0*/  @!P1 MOV R155, UR4 ;  /* 0x00000004009b9c02 */ /* 0x018fee0008000f00 */
.L_x_88:
[----:B-----5:R-:W-:Y:S01]  /*4e00*/  @!P0 FSETP.EQ.AND P2, PT, R155, RZ, PT ;  /* 0x000000ff9b00820b */ /* 0x020fe20003f42000 */
[----:B------:R-:W-:Y:S01]  /*4e10*/  @!UPT UIADD3 URZ, UPT, UPT, URZ, URZ, URZ ;  /* 0x000000fffffff290 */ /* 0x000fe2000fffe0ff */
[----:B------:R-:W-:Y:S11]  /*4e20*/  @!P0 BRA `(.L_x_89) ;  /* 0x00000000001c8947 */ /* 0x000ff60003800000 */
[----:B------:R-:W-:Y:S01]  /*4e30*/  PLOP3.LUT P2, PT, PT, PT, UP2, 0x80, 0x8 ;  /* 0x000000000008781c */ /* 0x000fe20003f4f028 */
[----:B-1----:R-:W3:Y:S03]  /*4e40*/  LDL R0, [R1+0x50] ;  /* 0x0000500001007983 */ /* 0x002ee60000100800 */
[----:B------:R-:W-:Y:S02]  /*4e50*/  PLOP3.LUT P2, PT, P2, PT, PT, 0x8, 0x80 ;  /* 0x000000000080781c */ /* 0x000fe4000174e170 */
[----:B---3--:R-:W-:Y:S11]  /*4e60*/  LOP3.LUT P0, RZ, R0, 0xff, RZ, 0xc0, !PT ;  /* 0x000000ff00ff7812 */ /* 0x008ff6000780c0ff */
[----:B------:R-:W-:Y:S02]  /*4e70*/  @!UPT UIADD3 URZ, UPT, UPT, URZ, URZ, URZ ;  /* 0x000000fffffff290 */ /* 0x000fe4000fffe0ff */
[----:B------:R-:W-:Y:S11]  /*4e80*/  @P0 FSETP.EQ.AND P2, PT, R155, RZ, PT ;  /* 0x000000ff9b00020b */ /* 0x000ff60003f42000 */
[----:B------:R-:W-:Y:S02]  /*4e90*/  @!UPT UIADD3 URZ, UPT, UPT, URZ, URZ, URZ ;  /* 0x000000fffffff290 */ /* 0x000fe4000fffe0ff */
.L_x_89:
[----:B------:R-:W3:Y:S01]  /*4ea0*/  SYNCS.PHASECHK.TRANS64.TRYWAIT P0, [UR29+0x148], R2 ;  /* 0x00014802ff0075a7 */ /* 0x000ee2000800111d */
[----:B------:R-:W-:Y:S02]  /*4eb0*/  ELECT P1, URZ, PT ;  /* 0x0000000000ff782f */ /* 0x000fe40003820000 */
[----:B------:R-:W-:Y:S01]  /*4ec0*/  IADD3 R10, PT, PT, R10, 0x1, RZ ;  /* 0x000000010a0a7810 */ /* 0x000fe20007ffe0ff */
[----:B---3--:R-:W-:Y:S10]  /*4ed0*/  @!P0 BRA `(.L_x_90) ;  /* 0x0000006000088947 */ /* 0x008ff40003800000 */
.L_x_174:
[----:B------:R-:W-:Y:S01]  /*4ee0*/  PLOP3.LUT P1, PT, P2, P1, PT, 0xf2, 0x2f ;  /* 0x00000000002f781c */ /* 0x000fe20001723e72 */
[----:B------:R-:W-:Y:S01]  /*4ef0*/  UMOV UR6, 0x0 ;  /* 0x0000000000067882 */ /* 0x000fe20000000000 */
[----:B------:R-:W-:Y:S01]  /*4f00*/  UMOV UR7, 0x10000000 ;  /* 0x1000000000077882 */ /* 0x000fe20000000000 */
[----:B------:R-:W-:Y:S01]  /*4f10*/  UMOV UR28, UR36 ;  /* 0x00000024001c7c82 */ /* 0x000fe20008000000 */
[----:B------:R-:W-:Y:S01]  /*4f20*/  UMOV UR12, UR36 ;  /* 0x00000024000c7c82 */ /* 0x000fe20008000000 */
[----:B------:R-:W-:Y:S01]  /*4f30*/  UMOV UR20, UR36 ;  /* 0x0000002400147c82 */ /* 0x000fe20008000000 */
[C---:B------:R-:W-:Y:S02]  /*4f40*/  ISETP.NE.AND P0, PT, R10.reuse, 0x2, PT ;  /* 0x000000020a00780c */ /* 0x040fe40003f05270 */
[----:B------:R-:W-:Y:S02]  /*4f50*/  LOP3.LUT R11, R11, 0x1, RZ, 0x3c, !PT ;  /* 0x000000010b0b7812 */ /* 0x000fe400078e3cff */
[----:B-1----:R-:W-:Y:S02]  /*4f60*/  SEL R0, RZ, 0x1, P0 ;  /* 0x00000001ff007807 */ /* 0x002fe40000000000 */
[----:B------:R-:W-:Y:S01]  /*4f70*/  SEL R10, R10, RZ, P0 ;  /* 0x000000ff0a0a7207 */ /* 0x000fe20000000000 */
[----:B------:R-:W-:Y:S01]  /*4f80*/  VOTEU.ALL UP0, P1 ;  /* 0x0000000000ff7886 */ /* 0x000fe20000800000 */
[----:B------:R-:W-:Y:S04]  /*4f90*/  LOP3.LUT R9, R9, R0, RZ, 0x3c, !PT ;  /* 0x0000000009097212 */ /* 0x000fe800078e3cff */
[----:B------:R-:W-:Y:S02]  /*4fa0*/  @!UP0 UIADD3 UR4, UP1, UPT, UR52, 0x580, URZ ;  /* 0x0000058034048890 */ /* 0x000fe4000ff3e0ff */
[----:B------:R-:W-:Y:S02]  /*4fb0*/  @!UP0 USHF.L.U32 UR35, UR46, 0x7, URZ ;  /* 0x000000072e238899 */ /* 0x000fe400080006ff */
[----:B------:R-:W-:Y:S02]  /*4fc0*/  @!UP0 UIADD3.X UR5, UPT, UPT, URZ, UR53, URZ, UP1, !UPT ;  /* 0x00000035ff058290 */ /* 0x000fe40008ffe4ff */
[----:B------:R-:W-:Y:S02]  /*4fd0*/  @!UP0 UIMAD UR34, UR47, 0xa0, URZ ;  /* 0x000000a02f2288a4 */ /* 0x000fe4000f8e02ff */
[----:B------:R-:W-:Y:S02]  /*4fe0*/  @!UP0 UIADD3 UR32, UPT, UPT, UR29, 0x300, URZ ;  /* 0x000003001d208890 */ /* 0x000fe4000fffe0ff */
[----:B------:R-:W-:Y:S01]  /*4ff0*/  @!UP0 UIADD3 UR33, UPT, UPT, UR29, 0x140, URZ ;  /* 0x000001401d218890 */ /* 0x000fe2000fffe0ff */
[----:B------:R-:W-:Y:S01]  /*5000*/  VOTEU.ALL UP1, P1 ;  /* 0x0000000000ff7886 */ /* 0x000fe20000820000 */
[----:B------:R-:W-:Y:S02]  /*5010*/  @!UP0 UIADD3 UR24, UPT, UPT, UR29, 0x1300, URZ ;  /* 0x000013001d188890 */ /* 0x000fe4000fffe0ff */
[----:B------:R-:W-:Y:S03]  /*5020*/  @!UP0 UIADD3 UR26, UPT, UPT, UR34, 0x20, URZ ;  /* 0x00000020221a8890 */ /* 0x000fe6000fffe0ff */
[----:B------:R-:W-:Y:S01]  /*5030*/  UMOV UR25, UR33 ;  /* 0x0000002100197c82 */ /* 0x000fe20008000000 */
[----:B------:R-:W-:Y:S01]  /*5040*/  UMOV UR27, UR35 ;  /* 0x00000023001b7c82 */ /* 0x000fe20008000000 */
[----:B------:R1:W-:Y:S01]  /*5050*/  @!UP1 UTMALDG.3D [UR32], [UR4], desc[UR6] ;  /* 0x00000620040095b4 */ /* 0x0003e20008011000 */
[----:B------:R-:W-:Y:S01]  /*5060*/  VOTEU.ALL UP1, P1 ;  /* 0x0000000000ff7886 */ /* 0x000fe20000820000 */
[----:B------:R-:W-:Y:S02]  /*5070*/  @!UP0 UIADD3 UR8, UPT, UPT, UR29, 0x2300, URZ ;  /* 0x000023001d088890 */ /* 0x000fe4000fffe0ff */
[----:B------:R-:W-:Y:S01]  /*5080*/  @!UP0 UIADD3 UR10, UPT, UPT, UR34, 0x40, URZ ;  /* 0x00000040220a8890 */ /* 0x000fe2000fffe0ff */
[----:B------:R-:W-:Y:S01]  /*5090*/  UMOV UR9, UR33 ;  /* 0x0000002100097c82 */ /* 0x000fe20008000000 */
[----:B------:R-:W-:Y:S01]  /*50a0*/  UMOV UR11, UR35 ;  /* 0x00000023000b7c82 */ /* 0x000fe20008000000 */
[----:B------:R-:W-:Y:S01]  /*50b0*/  @!UP1 UTMALDG.3D [UR24], [UR4], desc[UR6] ;  /* 0x00000618040095b4 */ /* 0x000fe20008011000 */
[----:B------:R-:W-:Y:S01]  /*50c0*/  VOTEU.ALL UP1, P1 ;  /* 0x0000000000ff7886 */ /* 0x000fe20000820000 */
[----:B------:R-:W-:Y:S02]  /*50d0*/  @!UP0 UIADD3 UR16, UPT, UPT, UR29, 0x3300, URZ ;  /* 0x000033001d108890 */ /* 0x000fe4000fffe0ff */
[----:B------:R-:W-:Y:S01]  /*50e0*/  @!UP0 UIADD3 UR18, UPT, UPT, UR34, 0x60, URZ ;  /* 0x0000006022128890 */ /* 0x000fe2000fffe0ff */
[----:B------:R-:W-:Y:S01]  /*50f0*/  UMOV UR17, UR33 ;  /* 0x0000002100117c82 */ /* 0x000fe20008000000 */
[----:B------:R-:W-:Y:S01]  /*5100*/  UMOV UR19, UR35 ;  /* 0x0000002300137c82 */ /* 0x000fe20008000000 */
[----:B------:R3:W-:Y:S01]  /*5110*/  @!UP1 UTMALDG.3D [UR8], [UR4], desc[UR6] ;  /* 0x00000608040095b4 */ /* 0x0007e20008011000 */
[----:B------:R-:W-:Y:S02]  /*5120*/  UIADD3 UR47, UPT, UPT, UR13, UR58, URZ ;  /* 0x0000003a0d2f7290 */ /* 0x000fe4000fffe0ff */
[----:B------:R-:W-:Y:S02]  /*5130*/  UIADD3 UR46, UPT, UPT, UR14, UR59, URZ ;  /* 0x0000003b0e2e7290 */ /* 0x000fe4000fffe0ff */
[----:B------:R-:W-:Y:S01]  /*5140*/  UPLOP3.LUT UP1, UPT, UPT, UPT, UPT, 0x80, 0x8 ;  /* 0x000000000008789c */ /* 0x000fe20003f2f070 */
[----:B-1----:R-:W-:Y:S01]  /*5150*/  UMOV UR36, UR30 ;  /* 0x0000001e00247c82 */ /* 0x002fe20008000000 */
[----:B---3--:R-:W-:Y:S02]  /*5160*/  @!UP0 UIADD3 UR8, UPT, UPT, UR29, 0x4300, URZ ;  /* 0x000043001d088890 */ /* 0x008fe4000fffe0ff */
[----:B------:R-:W-:Y:S01]  /*5170*/  @!UP0 UIADD3 UR10, UPT, UPT, UR34, 0x80, URZ ;  /* 0x00000080220a8890 */ /* 0x000fe2000fffe0ff */
[----:B------:R-:W-:Y:S05]  /*5180*/  VOTEU.ALL UP0, P1 ;  /* 0x0000000000ff7886 */ /* 0x000fea0000800000 */
[----:B------:R3:W-:Y:S01]  /*5190*/  @!UP0 UTMALDG.3D [UR16], [UR4], desc[UR6] ;  /* 0x00000610040085b4 */ /* 0x0007e20008011000 */
[----:B------:R-:W-:Y:S05]  /*51a0*/  VOTEU.ALL UP0, P1 ;  /* 0x0000000000ff7886 */ /* 0x000fea0000800000 */
[----:B------:R3:W-:Y:S01]  /*51b0*/  @!UP0 UTMALDG.3D [UR8], [UR4], desc[UR6] ;  /* 0x00000608040085b4 */ /* 0x0007e20008011000 */
[----:B------:R3:W-:Y:S01]  /*51c0*/  @!P1 SYNCS.ARRIVE.TRANS64.RED.A0TR RZ, [UR29+0x140], R8 ;  /* 0x00014008ffff99a7 */ /* 0x0007e2000830041d */
[----:B------:R-:W-:Y:S01]  /*51d0*/  SYNCS.ARRIVE.TRANS64.RED.A1T0 RZ, [UR44], RZ ;  /* 0x000000ffffff79a7 */ /* 0x000fe2000810042c */
[----:B------:R-:W-:Y:S05]  /*51e0*/  BRA.U UP3, `(.L_x_91) ;  /* 0xfffffff503207547 */ /* 0x000fea000b83ffff */
[----:B------:R-:W-:Y:S07]  /*51f0*/  MOV R0, UR29 ;  /* 0x0000001d00007c02 */ /* 0x000fee0008000f00 */
.L_x_92:
[----:B-1----:R-:W-:-:S04]  /*5200*/  SHF.L.U32 R3, R11, 0x1f, RZ ;  /* 0x0000001f0b037819 */ /* 0x002fc800000006ff */
[----:B------:R1:W4:Y:S03]  /*5210*/  SYNCS.PHASECHK.TRANS64.TRYWAIT P0, [R0+URZ+0x148], R3 ;  /* 0x00014803000075a7 */ /* 0x00032600080011ff */
[----:B----4-:R-:W-:Y:S05]  /*5220*/  @!P0 NANOSLEEP.SYNCS 0x989680 ;  /* 0x009896800000895d */ /* 0x010fea0003900000 */
[----:B------:R-:W4:Y:S02]  /*5230*/  @!P0 SYNCS.PHASECHK.TRANS64 P0, [R0+URZ+0x148], R3 ;  /* 0x00014803000085a7 */ /* 0x000f2400080010ff */
[----:B--234-:R-:W-:Y:S05]  /*5240*/  @P0 EXIT ;  /* 0x000000000000094d */ /* 0x01cfea0003800000 */
[----:B------:R-:W-:Y:S05]  /*5250*/  BRA `(.L_x_92) ;  /* 0xfffffffc00e87947 */ /* 0x000fea000383ffff */
.L_x_83:
[----:B------:R-:W-:-:S06]  /*5260*/  UISETP.GE.AND UP0, UPT, UR18, 0x4, UPT ;  /* 0x000000041200788c */ /* 0x000fcc000bf06270 */
[----:B------:R-:W-:-:S13]  /*5270*/  PLOP3.LUT P0, PT, PT, PT, UP0, 0x80, 0x8 ;  /* 0x000000000008781c */ /* 0x000fda0003f0f008 */
[----:B-1----:R-:W-:Y:S05]  /*5280*/  @!P0 EXIT ;  /* 0x000000000000894d */ /* 0x002fea0003800000 */
[----:B------:R-:W-:Y:S06]  /*5290*/  BAR.SYNC.DEFER_BLOCKING 0x6, 0xa0 ;  /* 0x0182800000007b1d */ /* 0x000fec0000010000 */
[----:B------:R-:W-:Y:S01]  /*52a0*/  UMOV UR4, 0x400 ;  /* 0x0000040000047882 */ /* 0x000fe20000000000 */
[----:B------:R-:W1:Y:S01]  /*52b0*/  LDCU UR42, c[0x0][0xb0c] ;  /* 0x00016180ff2a77ac */ /* 0x000e620008000800 */
[----:B------:R-:W2:Y:S01]  /*52c0*/  S2R R2, SR_TID.X ;  /* 0x0000000000027919 */ /* 0x000ea20000002100 */
[----:B------:R-:W-:Y:S01]  /*52d0*/  ULEA UR4, UR5, UR4, 0x18 ;  /* 0x0000000405047291 */ /* 0x000fe2000f8ec0ff */
[----:B------:R-:W-:Y:S01]  /*52e0*/  STL [R1+0x54], RZ ;  /* 0x000054ff01007387 */ /* 0x000fe20000100800 */
[----:B------:R-:W3:Y:S01]  /*52f0*/  LDCU UR62, c[0x0][0xb20] ;  /* 0x00016400ff3e77ac */ /* 0x000ee20008000800 */
[----:B------:R-:W4:Y:S01]  /*5300*/  LDCU UR39, c[0x0][0xb30] ;  /* 0x00016600ff2777ac */ /* 0x000f220008000800 */
[----:B------:R-:W1:Y:S05]  /*5310*/  LDCU.64 UR56, c[0x0][0x888] ;  /* 0x00011100ff3877ac */ /* 0x000e6a0008000a00 */
[----:B------:R-:W3:Y:S01]  /*5320*/  LDS R3, [UR4+0x200] ;  /* 0x00020004ff037984 */ /* 0x000ee20008000800 */
[----:B------:R-:W1:Y:S01]  /*5330*/  LDCU.64 UR40, c[0x0][0xb28] ;  /* 0x00016500ff2877ac */ /* 0x000e620008000a00 */
[----:B------:R-:W1:Y:S01]  /*5340*/  LDCU.128 UR52, c[0x0][0xb10] ;  /* 0x00016200ff3477ac */ /* 0x000e620008000c00 */
[----:B------:R-:W-:Y:S01]  /*5350*/  UMOV UR43, URZ ;  /* 0x000000ff002b7c82 */ /* 0x000fe20008000000 */
[----:B------:R-:W-:Y:S01]  /*5360*/  UMOV UR50, URZ ;  /* 0x000000ff00327c82 */ /* 0x000fe20008000000 */
[----:B------:R-:W-:Y:S01]  /*5370*/  UMOV UR18, URZ ;  /* 0x000000ff00127c82 */ /* 0x000fe20008000000 */
[----:B------:R-:W-:Y:S01]  /*5380*/  UMOV UR49, URZ ;  /* 0x000000ff00317c82 */ /* 0x000fe20008000000 */
[----:B--2---:R-:W-:-:S05]  /*5390*/  IMAD.U32 R2, R2, 0x10000, RZ ;  /* 0x0001000002027824 */ /* 0x004fca00078e00ff */
[----:B------:R-:W-:-:S04]  /*53a0*/  LOP3.LUT R2, R2, 0x600000, RZ, 0xc0, !PT ;  /* 0x0060000002027812 */ /* 0x000fc800078ec0ff */
[----:B-1-34-:R-:W-:-:S07]  /*53b0*/  IADD3 R2, PT, PT, R3, R2, RZ ;  /* 0x0000000203027210 */ /* 0x01afce0007ffe0ff */
.L_x_113:
[----:B-1----:R-:W1:Y:S01]  /*53c0*/  S2UR UR61, SR_CgaCtaId ;  /* 0x00000000003d79c3 */ /* 0x002e620000008800 */
[----:B------:R-:W-:Y:S01]  /*53d0*/  UMOV UR44, 0x400 ;  /* 0x00000400002c7882 */ /* 0x000fe20000000000 */
[----:B------:R-:W-:Y:S04]  /*53e0*/  MOV R0, UR49 ;  /* 0x0000003100007c02 */ /* 0x000fe80008000f00 */
[----:B------:R-:W-:Y:S01]  /*53f0*/  SHF.L.U32 R3, R0, 0x1f, RZ ;  /* 0x0000001f00037819 */ /* 0x000fe200000006ff */
[----:B-1----:R-:W-:Y:S04]  /*5400*/  ULEA UR44, UR61, UR44, 0x18 ;  /* 0x0000002c3d2c7291 */ /* 0x002fe8000f8ec0ff */
[----:B------:R-:W-:Y:S09]  /*5410*/  ULEA UR4, UR18, UR44, 0x3 ;  /* 0x0000002c12047291 */ /* 0x000ff2000f8e18ff */
[----:B------:R-:W1:Y:S02]  /*5420*/  SYNCS.PHASECHK.TRANS64.TRYWAIT P0, [UR4+0x160], R3 ;  /* 0x00016003ff0075a7 */ /* 0x000e640008001104 */
[----:B-1---5:R-:W-:Y:S05]  /*5430*/  @!P0 BRA `(.L_x_93) ;  /* 0x0000005800c88947 */ /* 0x022fea0003800000 */
.L_x_176:
[----:B------:R-:W-:Y:S02]  /*5440*/  ULEA UR5, UR18, UR44, 0x4 ;  /* 0x0000002c12057291 */ /* 0x000fe4000f8e20ff */
[----:B------:R-:W-:Y:S01]  /*5450*/  UIADD3 UR4, UPT, UPT, UR4, 0x170, URZ ;  /* 0x0000017004047890 */ /* 0x000fe2000fffe0ff */
[----:B------:R-:W2:Y:S03]  /*5460*/  LDCU UR10, c[0x0][0xb24] ;  /* 0x00016480ff0a77ac */ /* 0x000ea60008000800 */
[----:B------:R-:W-:Y:S03]  /*5470*/  UPRMT UR4, URZ, 0x654, UR4 ;  /* 0x00000654ff047896 */ /* 0x000fe60008000004 */
[----:B------:R-:W3:Y:S01]  /*5480*/  LDS.128 R4, [UR5+0x1e0] ;  /* 0x0001e005ff047984 */ /* 0x000ee20008000c00 */
[----:B------:R-:W-:Y:S01]  /*5490*/  @!PT LDS RZ, [RZ] ;  /* 0x00000000fffff984 */ /* 0x000fe20000000800 */
[----:B------:R-:W-:Y:S01]  /*54a0*/  @!PT LDS RZ, [RZ] ;  /* 0x00000000fffff984 */ /* 0x000fe20000000800 */
[----:B------:R-:W-:Y:S01]  /*54b0*/  @!PT LDS RZ, [RZ] ;  /* 0x00000000fffff984 */ /* 0x000fe20000000800 */
[----:B------:R-:W-:Y:S01]  /*54c0*/  @!PT LDS RZ, [RZ] ;  /* 0x00000000fffff984 */ /* 0x000fe20000000800 */
[----:B------:R4:W-:Y:S07]  /*54d0*/  MEMBAR.ALL.CTA ;  /* 0x0000000000007992 */ /* 0x0009ee0000008000 */
[----:B----4-:R-:W4:Y:S02]  /*54e0*/  FENCE.VIEW.ASYNC.S ;  /* 0x00000000000073c6 */ /* 0x010f240000000000 */
[----:B----4-:R-:W-:Y:S01]  /*54f0*/  SYNCS.ARRIVE.TRANS64.RED.A1T0 RZ, [UR4], RZ ;  /* 0x000000ffffff79a7 */ /* 0x010fe20008100404 */
[----:B---3--:R-:W-:Y:S11]  /*5500*/  LOP3.LUT P0, RZ, R6, 0x1, RZ, 0xc0, !PT ;  /* 0x0000000106ff7812 */ /* 0x008ff6000780c0ff */
[----:B------:R-:W-:Y:S02]  /*5510*/  @!UPT UIADD3 URZ, UPT, UPT, URZ, URZ, URZ ;  /* 0x000000fffffff290 */ /* 0x000fe4000fffe0ff */
[----:B------:R-:W-:Y:S01]  /*5520*/  VOTEU.ANY UP0, P0 ;  /* 0x0000000000ff7886 */ /* 0x000fe20000000100 */
[----:B------:R-:W-:Y:S01]  /*5530*/  PLOP3.LUT P3, PT, PT, PT, UP0, 0x80, 0x8 ;  /* 0x000000000008781c */ /* 0x000fe20003f6f008 */
[----:B------:R-:W-:Y:S01]  /*5540*/  UP2UR UR48, UPR, URZ, 0x1 ;  /* 0x00000001ff307883 */ /* 0x000fe20008000000 */
[----:B------:R-:W-:Y:S02]  /*5550*/  PLOP3.LUT P1, PT, PT, PT, UP0, 0x80, 0x8 ;  /* 0x000000000008781c */ /* 0x000fe40003f2f008 */
[----:B------:R-:W-:Y:S02]  /*5560*/  PLOP3.LUT P2, PT, PT, PT, UP0, 0x80, 0x8 ;  /* 0x000000000008781c */ /* 0x000fe40003f4f008 */
[----:B------:R-:W-:Y:S01]  /*5570*/  PLOP3.LUT P0, PT, PT, PT, UP0, 0x80, 0x8 ;  /* 0x000000000008781c */ /* 0x000fe20003f0f008 */
[----:B--2---:R-:W-:Y:S06]  /*5580*/  UISETP.GE.AND UP0, UPT, UR10, 0x1, UPT ;  /* 0x000000010a00788c */ /* 0x004fec000bf06270 */
[----:B-1----:R-:W-:Y:S02]  /*5590*/  @P3 MOV R3, R4 ;  /* 0x0000000400033202 */ /* 0x002fe40000000f00 */
[----:B------:R-:W-:Y:S02]  /*55a0*/  @P1 LOP3.LUT R0, R5, 0xffff, RZ, 0xc0, !PT ;  /* 0x0000ffff05001812 */ /* 0x000fe400078ec0ff */
[----:B------:R-:W-:Y:S02]  /*55b0*/  @P2 R2UR UR38, R3 ;  /* 0x00000000032622ca */ /* 0x000fe400000e0000 */
[----:B------:R-:W-:Y:S01]  /*55c0*/  @P0 R2UR UR37, R0 ;  /* 0x00000000002502ca */ /* 0x000fe200000e0000 */
[----:B------:R-:W-:Y:S03]  /*55d0*/  @!UPT UIADD3 URZ, UPT, UPT, URZ, URZ, URZ ;  /* 0x000000fffffff290 */ /* 0x000fe6000fffe0ff */
[----:B------:R-:W-:Y:S11]  /*55e0*/  BRA.U !UP0, `(.L_x_94) ;  /* 0x0000000108c87547 */ /* 0x000ff6000b800000 */
[----:B------:R-:W1:Y:S01]  /*55f0*/  LDCU UR7, c[0x0][0x370] ;  /* 0x00006e00ff0777ac */ /* 0x000e620008000800 */
[----:B------:R-:W2:Y:S01]  /*5600*/  LDCU UR4, c[0x0][0x374] ;  /* 0x00006e80ff0477ac */ /* 0x000ea20008000800 */
[----:B------:R-:W-:Y:S02]  /*5610*/  UISETP.NE.AND UP0, UPT, UR54, 0x1, UPT ;  /* 0x000000013600788c */ /* 0x000fe4000bf05270 */
[----:B------:R-:W-:Y:S02]  /*5620*/  UIMAD.WIDE.U32 UR12, UR37, UR55, URZ ;  /* 0x00000037250c72a5 */ /* 0x000fe4000f8e00ff */
[----:B------:R-:W-:Y:S02]  /*5630*/  UISETP.NE.AND UP1, UPT, UR42, 0x1, UPT ;  /* 0x000000012a00788c */ /* 0x000fe4000bf25270 */
[----:B------:R-:W-:Y:S02]  /*5640*/  UISETP.NE.AND UP2, UPT, UR10, 0x1, UPT ;  /* 0x000000010a00788c */ /* 0x000fe4000bf45270 */
[----:B------:R-:W-:Y:S02]  /*5650*/  UIMAD.WIDE.U32 UR16, UR38, UR52, URZ ;  /* 0x00000034261072a5 */ /* 0x000fe4000f8e00ff */
[----:B-1----:R-:W-:Y:S02]  /*5660*/  UIMAD.WIDE.U32 UR14, UR7, UR52, URZ ;  /* 0x00000034070e72a5 */ /* 0x002fe4000f8e00ff */
[----:B--2---:R-:W-:Y:S07]  /*5670*/  UIMAD.WIDE.U32 UR8, UR4, UR55, URZ ;  /* 0x00000037040872a5 */ /* 0x004fee000f8e00ff */
[----:B------:R-:W-:Y:S02]  /*5680*/  UMOV UR5, UR9 ;  /* 0x0000000900057c82 */ /* 0x000fe40008000000 */
[----:B------:R-:W-:Y:S03]  /*5690*/  @UP0 USHF.R.U32.HI UR4, URZ, UR62, UR5 ;  /* 0x0000003eff040299 */ /* 0x000fe60008011605 */
[----:B------:R-:W-:Y:S01]  /*56a0*/  UMOV UR5, UR13 ;  /* 0x0000000d00057c82 */ /* 0x000fe20008000000 */
[----:B------:R-:W-:Y:S02]  /*56b0*/  UIMAD.WIDE.U32 UR8, UR4, UR40, URZ ;  /* 0x00000028040872a5 */ /* 0x000fe4000f8e00ff */
[----:B------:R-:W-:Y:S03]  /*56c0*/  USHF.R.U32.HI UR6, URZ, UR62, UR5 ;  /* 0x0000003eff067299 */ /* 0x000fe60008011605 */
[----:B------:R-:W-:Y:S01]  /*56d0*/  UMOV UR5, UR15 ;  /* 0x0000000f00057c82 */ /* 0x000fe20008000000 */
[----:B------:R-:W-:Y:S02]  /*56e0*/  USEL UR6, UR37, UR6, !UP0 ;  /* 0x0000000625067287 */ /* 0x000fe4000c000000 */
[----:B------:R-:W-:Y:S01]  /*56f0*/  @UP1 USHF.R.U32.HI UR7, URZ, UR53, UR5 ;  /* 0x00000035ff071299 */ /* 0x000fe20008011605 */
[----:B------:R-:W-:Y:S02]  /*5700*/  UMOV UR8, UR9 ;  /* 0x0000000900087c82 */ /* 0x000fe40008000000 */
[----:B------:R-:W-:Y:S01]  /*5710*/  UMOV UR5, UR17 ;  /* 0x0000001100057c82 */ /* 0x000fe20008000000 */
[----:B------:R-:W-:Y:S02]  /*5720*/  UIMAD.WIDE.U32 UR12, UR7, UR40, URZ ;  /* 0x00000028070c72a5 */ /* 0x000fe4000f8e00ff */
[----:B------:R-:W-:Y:S02]  /*5730*/  @UP2 USHF.R.U32.HI UR4, URZ, UR41, UR8 ;  /* 0x00000029ff042299 */ /* 0x000fe40008011608 */
[----:B------:R-:W-:Y:S02]  /*5740*/  USHF.R.U32.HI UR5, URZ, UR53, UR5 ;  /* 0x00000035ff057299 */ /* 0x000fe40008011605 */
[----:B------:R-:W-:Y:S02]  /*5750*/  UIMAD UR4, UR10, UR4, URZ ;  /* 0x000000040a0472a4 */ /* 0x000fe4000f8e02ff */
[----:B------:R-:W-:Y:S02]  /*5760*/  USEL UR5, UR38, UR5, !UP1 ;  /* 0x0000000526057287 */ /* 0x000fe4000c800000 */
[----:B------:R-:W-:Y:S01]  /*5770*/  UISETP.GE.AND UP0, UPT, UR6, UR4, UPT ;  /* 0x000000040600728c */ /* 0x000fe2000bf06270 */
[----:B------:R-:W-:Y:S01]  /*5780*/  UMOV UR8, UR13 ;  /* 0x0000000d00087c82 */ /* 0x000fe20008000000 */
[----:B------:R-:W-:Y:S02]  /*5790*/  UIMAD.WIDE.U32 UR12, UR6, UR40, URZ ;  /* 0x00000028060c72a5 */ /* 0x000fe4000f8e00ff */
[----:B------:R-:W-:Y:S04]  /*57a0*/  @UP2 USHF.R.U32.HI UR7, URZ, UR41, UR8 ;  /* 0x00000029ff072299 */ /* 0x000fe80008011608 */
[----:B------:R-:W-:Y:S01]  /*57b0*/  UIMAD UR8, UR10, UR7, URZ ;  /* 0x000000070a0872a4 */ /* 0x000fe2000f8e02ff */
[----:B------:R-:W-:Y:S03]  /*57c0*/  UMOV UR4, UR13 ;  /* 0x0000000d00047c82 */ /* 0x000fe60008000000 */
[----:B------:R-:W-:Y:S02]  /*57d0*/  UISETP.GE.OR UP0, UPT, UR5, UR8, UP0 ;  /* 0x000000080500728c */ /* 0x000fe40008706670 */
[----:B------:R-:W-:Y:S02]  /*57e0*/  USHF.R.U32.HI UR4, URZ, UR41, UR4 ;  /* 0x00000029ff047299 */ /* 0x000fe40008011604 */
[----:B------:R-:W-:Y:S02]  /*57f0*/  UIMAD.WIDE.U32 UR8, UR5, UR40, URZ ;  /* 0x00000028050872a5 */ /* 0x000fe4000f8e00ff */
[----:B------:R-:W-:Y:S02]  /*5800*/  USEL UR12, UR6, UR4, !UP2 ;  /* 0x00000004060c7287 */ /* 0x000fe4000d000000 */
[----:B------:R-:W-:Y:S02]  /*5810*/  UIADD3 UR8, UPT, UPT, -UR5, URZ, URZ ;  /* 0x000000ff05087290 */ /* 0x000fe4000fffe1ff */
[----:B------:R-:W-:Y:S01]  /*5820*/  UIADD3 UR11, UPT, UPT, -UR12, URZ, URZ ;  /* 0x000000ff0c0b7290 */ /* 0x000fe2000fffe1ff */
[----:B------:R-:W-:Y:S01]  /*5830*/  @!UP0 UMOV UR4, UR9 ;  /* 0x0000000900048c82 */ /* 0x000fe20008000000 */
[----:B------:R-:W-:Y:S02]  /*5840*/  UIADD3 UR9, UPT, UPT, -UR6, URZ, URZ ;  /* 0x000000ff06097290 */ /* 0x000fe4000fffe1ff */
[----:B------:R-:W-:Y:S02]  /*5850*/  @!UP0 USHF.R.U32.HI UR4, URZ, UR41, UR4 ;  /* 0x00000029ff048299 */ /* 0x000fe40008011604 */
[----:B------:R-:W-:Y:S02]  /*5860*/  UIMAD UR11, UR10, UR11, UR6 ;  /* 0x0000000b0a0b72a4 */ /* 0x000fe4000f8e0206 */
[----:B------:R-:W-:Y:S04]  /*5870*/  @!UP0 USEL UR4, UR5, UR4, !UP2 ;  /* 0x0000000405048287 */ /* 0x000fe8000d000000 */
[----:B------:R-:W-:Y:S02]  /*5880*/  @!UP0 UIMAD UR11, UR7, UR11, UR4 ;  /* 0x0000000b070b82a4 */ /* 0x000fe4000f8e0204 */
[----:B------:R-:W-:Y:S02]  /*5890*/  @!UP0 UIADD3 UR12, UPT, UPT, UR12, -UR4, URZ ;  /* 0x800000040c0c8290 */ /* 0x000fe4000fffe0ff */
[----:B------:R-:W-:Y:S02]  /*58a0*/  UIMAD UR7, UR42, UR8, UR38 ;  /* 0x000000082a0772a4 */ /* 0x000fe4000f8e0226 */
[----:B------:R-:W-:Y:S02]  /*58b0*/  @!UP0 UIMAD UR6, UR12, UR10, UR5 ;  /* 0x0000000a0c0682a4 */ /* 0x000fe4000f8e0205 */
[----:B------:R-:W-:Y:S01]  /*58c0*/  UIMAD UR4, UR54, UR9, UR37 ;  /* 0x00000009360472a4 */ /* 0x000fe2000f8e0225 */
[----:B------:R-:W-:Y:S02]  /*58d0*/  @!UP0 UMOV UR5, UR11 ;  /* 0x0000000b00058c82 */ /* 0x000fe40008000000 */
[----:B------:R-:W-:Y:S02]  /*58e0*/  UIMAD UR38, UR5, UR42, UR7 ;  /* 0x0000002a052672a4 */ /* 0x000fe4000f8e0207 */
[----:B------:R-:W-:Y:S11]  /*58f0*/  UIMAD UR37, UR6, UR54, UR4 ;  /* 0x00000036062572a4 */ /* 0x000ff6000f8e0204 */
[----:B------:R-:W-:Y:S01]  /*5900*/  @!UPT UIADD3 URZ, UPT, UPT, URZ, URZ, URZ ;  /* 0x000000fffffff290 */ /* 0x000fe2000fffe0ff */
.L_x_94:
[----:B------:R-:W-:Y:S02]  /*5910*/  UISETP.NE.AND UP0, UPT, UR39, 0x1, UPT ;  /* 0x000000012700788c */ /* 0x000fe4000bf05270 */
[----:B------:R-:W-:Y:S02]  /*5920*/  UISETP.NE.AND UP1, UPT, UR48, URZ, UPT ;  /* 0x000000ff3000728c */ /* 0x000fe4000bf25270 */
[----:B------:R-:W-:Y:S04]  /*5930*/  UIADD3 UR45, UPT, UPT, UR18, 0x1, URZ ;  /* 0x00000001122d7890 */ /* 0x000fe8000fffe0ff */
[----:B------:R-:W-:Y:S02]  /*5940*/  PLOP3.LUT P1, PT, PT, PT, UP1, 0x80, 0x8 ;  /* 0x000000000008781c */ /* 0x000fe40003f2f018 */
[----:B------:R-:W-:Y:S01]  /*5950*/  PLOP3.LUT P0, PT, PT, PT, UP1, 0x80, 0x8 ;  /* 0x000000000008781c */ /* 0x000fe20003f0f018 */
[----:B------:R-:W1:Y:S01]  /*5960*/  @!UP0 LDCU.128 UR12, c[0x0][0xb10] ;  /* 0x00016200ff0c87ac */ /* 0x000e620008000c00 */
[----:B------:R-:W2:Y:S09]  /*5970*/  @!UP0 LDCU UR5, c[0x0][0xb0c] ;  /* 0x00016180ff0587ac */ /* 0x000eb20008000800 */
[----:B------:R-:W-:Y:S01]  /*5980*/  @P1 SHF.R.U32.HI R4, RZ, 0x10, R5 ;  /* 0x00000010ff041819 */ /* 0x000fe20000011605 */
[----:B------:R-:W3:Y:S03]  /*5990*/  @!UP0 LDCU UR10, c[0x0][0xb20] ;  /* 0x00016400ff0a87ac */ /* 0x000ee60008000800 */
[----:B------:R-:W-:Y:S01]  /*59a0*/  @P0 R2UR UR51, R4 ;  /* 0x00000000043302ca */ /* 0x000fe200000e0000 */
[----:B-1----:R-:W-:Y:S02]  /*59b0*/  UIMAD.WIDE.U32 UR8, UR38, UR12, URZ ;  /* 0x0000000c260872a5 */ /* 0x002fe4000f8e00ff */
[----:B------:R-:W-:Y:S02]  /*59c0*/  UIMAD.WIDE.U32 UR6, UR37, UR15, URZ ;  /* 0x0000000f250672a5 */ /* 0x000fe4000f8e00ff */
[----:B------:R-:W-:Y:S03]  /*59d0*/  @!UP0 UISETP.NE.AND UP1, UPT, UR14, 0x1, UPT ;  /* 0x000000010e00888c */ /* 0x000fe6000bf25270 */
[----:B------:R-:W-:Y:S01]  /*59e0*/  @!UP0 UMOV UR4, UR9 ;  /* 0x0000000900048c82 */ /* 0x000fe20008000000 */
[----:B--2---:R-:W-:Y:S02]  /*59f0*/  @!UP0 UISETP.NE.AND UP2, UPT, UR5, 0x1, UPT ;  /* 0x000000010500888c */ /* 0x004fe4000bf45270 */
[----:B------:R-:W-:Y:S01]  /*5a00*/  @!UP0 USHF.R.U32.HI UR4, URZ, UR13, UR4 ;  /* 0x0000000dff048299 */ /* 0x000fe20008011604 */
[----:B------:R-:W-:Y:S02]  /*5a10*/  @!UP0 UMOV UR6, UR7 ;  /* 0x0000000700068c82 */ /* 0x000fe40008000000 */
[----:B---3--:R-:W-:Y:S02]  /*5a20*/  @!UP0 USHF.R.U32.HI UR6, URZ, UR10, UR6 ;  /* 0x0000000aff068299 */ /* 0x008fe40008011606 */
[----:B------:R-:W-:Y:S02]  /*5a30*/  @!UP0 USEL UR7, UR38, UR4, !UP2 ;  /* 0x0000000426078287 */ /* 0x000fe4000d000000 */
[----:B------:R-:W-:Y:S04]  /*5a40*/  @!UP0 USEL UR6, UR37, UR6, !UP1 ;  /* 0x0000000625068287 */ /* 0x000fe8000c800000 */
[----:B------:R-:W-:Y:S02]  /*5a50*/  @!UP0 UIADD3 UR4, UPT, UPT, -UR7, UR6, URZ ;  /* 0x0000000607048290 */ /* 0x000fe4000fffe1ff */
[----:B------:R-:W-:Y:S02]  /*5a60*/  @!UP0 UIADD3 UR6, UPT, UPT, UR7, -UR6, URZ ;  /* 0x8000000607068290 */ /* 0x000fe4000fffe0ff */
[----:B------:R-:W-:Y:S02]  /*5a70*/  UIADD3 UR7, UPT, UPT, UR44, 0x300, URZ ;  /* 0x000003002c077890 */ /* 0x000fe4000fffe0ff */
[----:B------:R-:W-:Y:S02]  /*5a80*/  @!UP0 UIMAD UR38, UR4, UR5, UR38 ;  /* 0x00000005042682a4 */ /* 0x000fe4000f8e0226 */
[----:B------:R-:W-:Y:S02]  /*5a90*/  @!UP0 UIMAD UR37, UR6, UR14, UR37 ;  /* 0x0000000e062582a4 */ /* 0x000fe4000f8e0225 */
[----:B------:R-:W-:Y:S09]  /*5aa0*/  ULOP3.LUT UP0, URZ, UR7, 0x90, URZ, 0xc0, !UPT ;  /* 0x0000009007ff7892 */ /* 0x000ff2000f80c0ff */
[----:B------:R-:W-:Y:S05]  /*5ab0*/  BRA.U !UP0, `(.L_x_95) ;  /* 0x0000000108407547 */ /* 0x000fea000b800000 */
[----:B------:R-:W1:Y:S01]  /*5ac0*/  LDCU.64 UR8, c[0x4][0x80] ;  /* 0x01001000ff0877ac */ /* 0x000e620008000a00 */
[----:B------:R-:W-:Y:S01]  /*5ad0*/  MOV R15, 0x0 ;  /* 0x00000000000f7802 */ /* 0x000fe20000000f00 */
[----:B------:R-:W-:Y:S02]  /*5ae0*/  HFMA2 R12, -RZ, RZ, 0, 5.9604644775390625e-08 ;  /* 0x00000001ff0c7431 */ /* 0x000fe400000001ff */
[----:B------:R-:W-:Y:S02]  /*5af0*/  IMAD.MOV.U32 R8, RZ, RZ, 0x70 ;  /* 0x00000070ff087424 */ /* 0x000fe400078e00ff */
[----:B------:R-:W-:Y:S01]  /*5b00*/  IMAD.MOV.U32 R13, RZ, RZ, RZ ;  /* 0x000000ffff0d7224 */ /* 0x000fe200078e00ff */
[----:B------:R-:W2:Y:S01]  /*5b10*/  LDCU.64 UR6, c[0x4][0x88] ;  /* 0x01001100ff0677ac */ /* 0x000ea20008000a00 */
[----:B------:R-:W3:Y:S01]  /*5b20*/  LDC.64 R14, c[0x4][R15] ;  /* 0x010000000f0e7b82 */ /* 0x000ee20000000a00 */
[----:B------:R-:W4:Y:S01]  /*5b30*/  LDCU.64 UR4, c[0x4][0x8] ;  /* 0x01000100ff0477ac */ /* 0x000f220008000a00 */
[----:B-1----:R-:W-:Y:S01]  /*5b40*/  MOV R5, UR9 ;  /* 0x0000000900057c02 */ /* 0x002fe20008000f00 */
[----:B------:R-:W-:Y:S01]  /*5b50*/  IMAD.U32 R4, RZ, RZ, UR8 ;  /* 0x00000008ff047e24 */ /* 0x000fe2000f8e00ff */
[----:B--2---:R-:W-:Y:S01]  /*5b60*/  MOV R7, UR7 ;  /* 0x0000000700077c02 */ /* 0x004fe20008000f00 */
[----:B------:R-:W-:Y:S01]  /*5b70*/  IMAD.U32 R6, RZ, RZ, UR6 ;  /* 0x00000006ff067e24 */ /* 0x000fe2000f8e00ff */
[----:B----4-:R-:W-:Y:S01]  /*5b80*/  MOV R11, UR5 ;  /* 0x00000005000b7c02 */ /* 0x010fe20008000f00 */
[----:B------:R-:W-:Y:S02]  /*5b90*/  IMAD.U32 R10, RZ, RZ, UR4 ;  /* 0x00000004ff0a7e24 */ /* 0x000fe4000f8e00ff */
[----:B------:R-:W-:Y:S07]  /*5ba0*/  LEPC R20, `(.L_x_95) ;  /* 0x000000001014794e */ /* 0x000fee0000000000 */
[----:B---3-5:R-:W-:Y:S05]  /*5bb0*/  CALL.ABS.NOINC R14 ;  /* 0x000000000e007343 */ /* 0x028fea0003c00000 */
.L_x_95:
[----:B------:R-:W-:Y:S04]  /*5bc0*/  UIADD3 UR4, UPT, UPT, UR44, 0x5300, URZ ;  /* 0x000053002c047890 */ /* 0x000fe8000fffe0ff */
        /* <DEDUP_REMOVED lines=18> */
.L_x_96:
[----:B------:R-:W-:Y:S01]  /*5cf0*/  PLOP3.LUT P1, PT, PT, PT, PT, 0x8, 0x80 ;  /* 0x000000000080781c */ /* 0x000fe20003f2e170 */
[----:B------:R-:W-:Y:S01]  /*5d00*/  UISETP.NE.AND UP1, UPT, UR60, URZ, UPT ;  /* 0x000000ff3c00728c */ /* 0x000fe2000bf25270 */
[----:B------:R1:W5:Y:S01]  /*5d10*/  LDL R20, [R1+0x50] ;  /* 0x0000500001147983 */ /* 0x0003620000100800 */
[----:B------:R-:W2:Y:S04]  /*5d20*/  LDC.64 R6, c[0x0][0x890] ;  /* 0x00022400ff067b82 */ /* 0x000ea80000000a00 */
[----:B------:R-:W-:Y:S04]  /*5d30*/  PLOP3.LUT P0, PT, PT, PT, UP1, 0x80, 0x8 ;  /* 0x000000000008781c */ /* 0x000fe80003f0f018 */
[----:B------:R-:W3:Y:S01]  /*5d40*/  LDC.64 R4, c[0x0][0x8b0] ;  /* 0x00022c00ff047b82 */ /* 0x000ee20000000a00 */
[----:B------:R-:W4:Y:S01]  /*5d50*/  @UP1 LDCU.64 UR4, c[0x0][0x888] ;  /* 0x00011100ff0417ac */ /* 0x000f220008000a00 */
[----:B--2---:R-:W-:Y:S01]  /*5d60*/  ISETP.NE.U32.AND P3, PT, R6, RZ, PT ;  /* 0x000000ff0600720c */ /* 0x004fe20003f65070 */
[----:B----4-:R-:W-:Y:S03]  /*5d70*/  @UP1 UISETP.NE.U32.AND UP0, UPT, UR4, URZ, UPT ;  /* 0x000000ff0400128c */ /* 0x010fe6000bf05070 */
[----:B------:R-:W-:Y:S02]  /*5d80*/  ISETP.NE.AND.EX P3, PT, R7, RZ, PT, P3 ;  /* 0x000000ff0700720c */ /* 0x000fe40003f65330 */
[----:B---3--:R-:W-:Y:S01]  /*5d90*/  ISETP.NE.U32.AND P4, PT, R4, RZ, PT ;  /* 0x000000ff0400720c */ /* 0x008fe20003f85070 */
[----:B------:R-:W-:Y:S01]  /*5da0*/  @UP1 UISETP.NE.AND.EX UP0, UPT, UR5, URZ, UPT, UP0 ;  /* 0x000000ff0500128c */ /* 0x000fe2000bf05300 */
[----:B------:R-:W-:Y:S02]  /*5db0*/  @P0 PLOP3.LUT P1, PT, P3, PT, PT, 0x80, 0x8 ;  /* 0x000000000008081c */ /* 0x000fe40001f2f070 */
[----:B------:R-:W-:Y:S01]  /*5dc0*/  ISETP.NE.AND.EX P4, PT, R5, RZ, PT, P4 ;  /* 0x000000ff0500720c */ /* 0x000fe20003f85340 */
[----:B------:R-:W-:Y:S06]  /*5dd0*/  @UP1 USEL UR4, URZ, 0xffffffff, UP0 ;  /* 0xffffffffff041887 */ /* 0x000fec0008000000 */
[----:B-1----:R-:W-:Y:S06]  /*5de0*/  @!P3 BRA `(.L_x_97) ;  /* 0x00000000003cb947 */ /* 0x002fec0003800000 */
[----:B------:R-:W1:Y:S01]  /*5df0*/  LDC.64 R8, c[0x0][0x888] ;  /* 0x00022200ff087b82 */ /* 0x000e620000000a00 */
[----:B------:R-:W2:Y:S01]  /*5e00*/  LDCU.64 UR6, c[0x0][0x358] ;  /* 0x00006b00ff0677ac */ /* 0x000ea20008000a00 */
[----:B------:R-:W-:Y:S01]  /*5e10*/  IMAD.MOV.U32 R0, RZ, RZ, 0x1 ;  /* 0x00000001ff007424 */ /* 0x000fe200078e00ff */
[----:B-1----:R-:W-:Y:S04]  /*5e20*/  ISETP.NE.U32.AND P2, PT, R8, RZ, PT ;  /* 0x000000ff0800720c */ /* 0x002fe80003f45070 */
[----:B------:R-:W-:Y:S11]  /*5e30*/  ISETP.NE.AND.EX P2, PT, R9, RZ, PT, P2 ;  /* 0x000000ff0900720c */ /* 0x000ff60003f45320 */
[----:B------:R-:W-:Y:S02]  /*5e40*/  @!UPT UIADD3 URZ, UPT, UPT, URZ, URZ, URZ ;  /* 0x000000fffffff290 */ /* 0x000fe4000fffe0ff */
[----:B------:R-:W1:Y:S01]  /*5e50*/  @P2 LDC.64 R8, c[0x0][0x888] ;  /* 0x00022200ff082b82 */ /* 0x000e620000000a00 */
[----:B------:R-:W-:Y:S04]  /*5e60*/  @P2 IMAD R3, R6, UR36, RZ ;  /* 0x0000002406032c24 */ /* 0x000fe8000f8e02ff */
[----:B-1----:R-:W-:Y:S04]  /*5e70*/  @P2 IMAD.WIDE R8, R3, 0x4, R8 ;  /* 0x0000000403082825 */ /* 0x002fe800078e0208 */
[----:B------:R-:W-:Y:S01]  /*5e80*/  IMAD.MOV.U32 R3, RZ, RZ, 0x1 ;  /* 0x00000001ff037424 */ /* 0x000fe200078e00ff */
[----:B--2--5:R1:W5:Y:S04]  /*5e90*/  @P2 LDG.E R155, desc[UR6][R8.64] ;  /* 0x00000006089b2981 */ /* 0x024368000c1e1900 */
[----:B------:R-:W-:Y:S04]  /*5ea0*/  @P2 PRMT R20, R3, 0x7610, R20 ;  /* 0x0000761003142816 */ /* 0x000fe80000000014 */
[----:B------:R-:W-:Y:S05]  /*5eb0*/  @!P2 PRMT R20, R0, 0x7610, R20 ;  /* 0x000076100014a816 */ /* 0x000fea0000000014 */
[----:B------:R1:W-:Y:S02]  /*5ec0*/  STL.S16 [R1+0x50], R20 ;  /* 0x0000501401007387 */ /* 0x0003e40000100600 */
[----:B-1----:R-:W2:Y:S02]  /*5ed0*/  @!P2 LDC R155, c[0x0][0x880] ;  /* 0x00022000ff9bab82 */ /* 0x002ea40000000800 */
.L_x_97:
[----:B------:R-:W-:Y:S05]  /*5ee0*/  @!P4 BRA `(.L_x_98) ;  /* 0x000000000028c947 */ /* 0x000fea0003800000 */
[----:B------:R-:W1:Y:S01]  /*5ef0*/  LDC.64 R6, c[0x0][0x8a8] ;  /* 0x00022a00ff067b82 */ /* 0x000e620000000a00 */
[----:B------:R-:W3:Y:S01]  /*5f00*/  LDCU.64 UR6, c[0x0][0x358] ;  /* 0x00006b00ff0677ac */ /* 0x000ee20008000a00 */
[----:B-1----:R-:W-:Y:S04]  /*5f10*/  ISETP.NE.U32.AND P2, PT, R6, RZ, PT ;  /* 0x000000ff0600720c */ /* 0x002fe80003f45070 */
[----:B------:R-:W-:Y:S11]  /*5f20*/  ISETP.NE.AND.EX P2, PT, R7, RZ, PT, P2 ;  /* 0x000000ff0700720c */ /* 0x000ff60003f45320 */
[----:B------:R-:W-:Y:S02]  /*5f30*/  @!UPT UIADD3 URZ, UPT, UPT, URZ, URZ, URZ ;  /* 0x000000fffffff290 */ /* 0x000fe4000fffe0ff */
[----:B------:R-:W1:Y:S01]  /*5f40*/  @P2 LDC.64 R6, c[0x0][0x8a8] ;  /* 0x00022a00ff062b82 */ /* 0x000e620000000a00 */
[----:B------:R-:W-:Y:S04]  /*5f50*/  @P2 IMAD R3, R4, UR36, RZ ;  /* 0x0000002404032c24 */ /* 0x000fe8000f8e02ff */
[----:B-1----:R-:W-:Y:S05]  /*5f60*/  @P2 IMAD.WIDE R6, R3, 0x4, R6 ;  /* 0x0000000403062825 */ /* 0x002fea00078e0206 */
[----:B---3-5:R1:W5:Y:S02]  /*5f70*/  @P2 LDG.E R152, desc[UR6][R6.64] ;  /* 0x0000000606982981 */ /* 0x028364000c1e1900 */
[----:B-1----:R-:W3:Y:S02]  /*5f80*/  @!P2 LDC R152, c[0x0][0x8a0] ;  /* 0x00022800ff98ab82 */ /* 0x002ee40000000800 */
.L_x_98:
[----:B------:R-:W4:Y:S01]  /*5f90*/  LDL R6, [R1+0x54] ;  /* 0x0000540001067983 */ /* 0x000f220000100800 */
[----:B--2--5:R-:W-:Y:S01]  /*5fa0*/  @P0 FSETP.NEU.AND P4, PT, R155, RZ, PT ;  /* 0x000000ff9b00020b */ /* 0x024fe20003f8d000 */
[----:B------:R-:W-:Y:S01]  /*5fb0*/  IMAD.U32 R0, RZ, RZ, UR4 ;  /* 0x00000004ff007e24 */ /* 0x000fe2000f8e00ff */
[----:B------:R-:W-:Y:S01]  /*5fc0*/  @P0 LOP3.LUT P2, RZ, R20, 0xff, RZ, 0xc0, !PT ;  /* 0x000000ff14ff0812 */ /* 0x000fe2000784c0ff */
[----:B------:R-:W-:Y:S01]  /*5fd0*/  BSSY B1, `(.L_x_99) ;  /* 0x0000073000017945 */ /* 0x000fe20003800000 */
[----:B------:R-:W-:Y:S02]  /*5fe0*/  @P0 SEL R3, RZ, 0xffffffff, P4 ;  /* 0xffffffffff030807 */ /* 0x000fe40002000000 */
[----:B------:R-:W-:Y:S02]  /*5ff0*/  CS2R R158, SRZ ;  /* 0x00000000009e7805 */ /* 0x000fe4000001ff00 */
[----:B------:R-:W-:Y:S02]  /*6000*/  PLOP3.LUT P5, PT, PT, PT, PT, 0x8, 0x80 ;  /* 0x000000000080781c */ /* 0x000fe40003fae170 */
[----:B------:R-:W-:Y:S02]  /*6010*/  CS2R R156, SRZ ;  /* 0x00000000009c7805 */ /* 0x000fe4000001ff00 */
[----:B------:R-:W-:Y:S01]  /*6020*/  @P1 SEL R3, R0, R3, !P2 ;  /* 0x0000000300031207 */ /* 0x000fe20005000000 */
[----:B------:R-:W-:Y:S01]  /*6030*/  IMAD.U32 R0, RZ, RZ, UR50 ;  /* 0x00000032ff007e24 */ /* 0x000fe2000f8e00ff */
[----:B------:R-:W-:Y:S02]  /*6040*/  CS2R R18, SRZ ;  /* 0x0000000000127805 */ /* 0x000fe4000001ff00 */
[----:B------:R-:W-:Y:S02]  /*6050*/  CS2R R16, SRZ ;  /* 0x0000000000107805 */ /* 0x000fe4000001ff00 */
[----:B------:R-:W-:Y:S02]  /*6060*/  @P0 LOP3.LUT R3, R3, 0x1, RZ, 0xc0, !PT ;  /* 0x0000000103030812 */ /* 0x000fe400078ec0ff */
[----:B------:R-:W-:Y:S02]  /*6070*/  CS2R R162, SRZ ;  /* 0x0000000000a27805 */ /* 0x000fe4000001ff00 */
[----:B------:R-:W-:Y:S02]  /*6080*/  SHF.L.U32 R5, R0, 0x1f, RZ ;  /* 0x0000001f00057819 */ /* 0x000fe400000006ff */
[----:B------:R-:W-:Y:S02]  /*6090*/  CS2R R160, SRZ ;  /* 0x0000000000a07805 */ /* 0x000fe4000001ff00 */
[----:B------:R-:W-:Y:S01]  /*60a0*/  ISETP.NE.U32.OR P1, PT, R3, 0x1, !P0 ;  /* 0x000000010300780c */ /* 0x000fe20004725470 */
[----:B------:R-:W-:Y:S01]  /*60b0*/  IMAD.U32 R3, RZ, RZ, UR43 ;  /* 0x0000002bff037e24 */ /* 0x000fe2000f8e00ff */
[----:B------:R-:W-:Y:S02]  /*60c0*/  CS2R R242, SRZ ;  /* 0x0000000000f27805 */ /* 0x000fe4000001ff00 */
[----:B------:R-:W-:Y:S02]  /*60d0*/  CS2R R240, SRZ ;  /* 0x0000000000f07805 */ /* 0x000fe4000001ff00 */
[----:B------:R-:W-:Y:S02]  /*60e0*/  CS2R R166, SRZ ;  /* 0x0000000000a67805 */ /* 0x000fe4000001ff00 */
[----:B------:R-:W-:Y:S02]  /*60f0*/  CS2R R164, SRZ ;  /* 0x0000000000a47805 */ /* 0x000fe4000001ff00 */
[----:B------:R-:W-:Y:S02]  /*6100*/  LEA R22, R3, UR44, 0x3 ;  /* 0x0000002c03167c11 */ /* 0x000fe4000f8e18ff */
[----:B------:R-:W-:Y:S02]  /*6110*/  CS2R R210, SRZ ;  /* 0x0000000000d27805 */ /* 0x000fe4000001ff00 */
        /* <DEDUP_REMOVED lines=9> */
[----:B----4-:R-:W-:Y:S04]  /*61b0*/  @P1 SHF.L.U32 R4, R6, 0x1f, RZ ;  /* 0x0000001f06041819 */ /* 0x010fe800000006ff */
[----:B------:R-:W1:Y:S01]  /*61c0*/  @P1 SYNCS.PHASECHK.TRANS64.TRYWAIT P0, [UR44+0x140], R4 ;  /* 0x00014004ff0015a7 */ /* 0x000e62000800112c */
[----:B------:R2:W4:Y:S01]  /*61d0*/  SYNCS.PHASECHK.TRANS64.TRYWAIT P4, [R22+URZ+0x180], R5 ;  /* 0x00018005160075a7 */ /* 0x00052200080811ff */
[----:B-1----:R-:W-:Y:S01]  /*61e0*/  @P1 PLOP3.LUT P5, PT, P0, PT, PT, 0x8, 0x80 ;  /* 0x000000000080181c */ /* 0x002fe200007ae170 */
[----:B------:R-:W-:Y:S01]  /*61f0*/  @!UPT UIADD3 URZ, UPT, UPT, URZ, URZ, URZ ;  /* 0x000000fffffff290 */ /* 0x000fe2000fffe0ff */
[----:B--2-4-:R-:W-:Y:S11]  /*6200*/  @!P1 BRA `(.L_x_100) ;  /* 0x00000004003c9947 */ /* 0x014ff60003800000 */
[----:B------:R-:W-:Y:S01]  /*6210*/  ISETP.NE.U32.AND P0, PT, RZ, UR56, PT ;  /* 0x00000038ff007c0c */ /* 0x000fe2000bf05070 */
[----:B------:R-:W1:Y:S01]  /*6220*/  S2R R7, SR_TID.X ;  /* 0x0000000000077919 */ /* 0x000e620000002100 */
[----:B------:R-:W-:Y:S01]  /*6230*/  FSETP.NEU.AND P2, PT, R155, RZ, PT ;  /* 0x000000ff9b00720b */ /* 0x000fe20003f4d000 */
[----:B------:R-:W-:Y:S01]  /*6240*/  BSSY B0, `(.L_x_101) ;  /* 0x000001e000007945 */ /* 0x000fe20003800000 */
[----:B------:R-:W-:Y:S02]  /*6250*/  ISETP.NE.AND.EX P0, PT, RZ, UR57, PT, P0 ;  /* 0x00000039ff007c0c */ /* 0x000fe4000bf05300 */
[----:B------:R-:W-:Y:S02]  /*6260*/  CS2R R174, SRZ ;  /* 0x0000000000ae7805 */ /* 0x000fe4000001ff00 */
[----:B------:R-:W-:Y:S02]  /*6270*/  LOP3.LUT P1, RZ, R20, 0xff, RZ, 0xc0, !PT ;  /* 0x000000ff14ff7812 */ /* 0x000fe4000782c0ff */
[----:B------:R-:W-:Y:S02]  /*6280*/  CS2R R172, SRZ ;  /* 0x0000000000ac7805 */ /* 0x000fe4000001ff00 */
[----:B------:R-:W-:Y:S02]  /*6290*/  SEL R0, RZ, 0xffffffff, P2 ;  /* 0xffffffffff007807 */ /* 0x000fe40001000000 */
[----:B------:R-:W-:Y:S02]  /*62a0*/  CS2R R206, SRZ ;  /* 0x0000000000ce7805 */ /* 0x000fe4000001ff00 */
[----:B------:R-:W-:Y:S02]  /*62b0*/  SEL R3, RZ, 0xffffffff, P0 ;  /* 0xffffffffff037807 */ /* 0x000fe40000000000 */
[----:B------:R-:W-:Y:S02]  /*62c0*/  CS2R R204, SRZ ;  /* 0x0000000000cc7805 */ /* 0x000fe4000001ff00 */
[----:B------:R-:W-:Y:S02]  /*62d0*/  PLOP3.LUT P0, PT, PT, PT, PT, 0x8, 0x80 ;  /* 0x000000000080781c */ /* 0x000fe40003f0e170 */
[----:B------:R-:W-:Y:S02]  /*62e0*/  CS2R R210, SRZ ;  /* 0x0000000000d27805 */ /* 0x000fe4000001ff00 */
[----:B------:R-:W-:Y:S02]  /*62f0*/  @P3 SEL R0, R3, R0, !P1 ;  /* 0x0000000003003207 */ /* 0x000fe40004800000 */
[----:B------:R-:W-:Y:S02]  /*6300*/  CS2R R208, SRZ ;  /* 0x0000000000d07805 */ /* 0x000fe4000001ff00 */
[----:B------:R-:W-:Y:S02]  /*6310*/  CS2R R242, SRZ ;  /* 0x0000000000f27805 */ /* 0x000fe4000001ff00 */
[----:B------:R-:W-:Y:S02]  /*6320*/  CS2R R240, SRZ ;  /* 0x0000000000f07805 */ /* 0x000fe4000001ff00 */
[----:B------:R-:W-:Y:S02]  /*6330*/  LOP3.LUT R0, R0, 0x1, RZ, 0xc0, !PT ;  /* 0x0000000100007812 */ /* 0x000fe400078ec0ff */
[----:B------:R-:W-:Y:S02]  /*6340*/  CS2R R18, SRZ ;  /* 0x0000000000127805 */ /* 0x000fe4000001ff00 */
[----:B------:R-:W-:Y:S02]  /*6350*/  CS2R R16, SRZ ;  /* 0x0000000000107805 */ /* 0x000fe4000001ff00 */
[----:B------:R-:W-:Y:S11]  /*6360*/  ISETP.NE.U32.AND P1, PT, R0, 0x1, PT ;  /* 0x000000010000780c */ /* 0x000ff60003f25070 */
[----:B------:R-:W-:Y:S02]  /*6370*/  @!UPT UIADD3 URZ, UPT, UPT, URZ, URZ, URZ ;  /* 0x000000fffffff290 */ /* 0x000fe4000fffe0ff */
[C---:B-1----:R-:W-:Y:S02]  /*6380*/  @P1 IMAD.SHL.U32 R9, R7.reuse, 0x20, RZ ;  /* 0x0000002007091824 */ /* 0x042fe400078e00ff */
[----:B------:R-:W-:Y:S03]  /*6390*/  @P1 IMAD.SHL.U32 R0, R7, 0x4, RZ ;  /* 0x0000000407001824 */ /* 0x000fe600078e00ff */
[C---:B------:R-:W-:Y:S02]  /*63a0*/  @P1 LOP3.LUT R3, R9.reuse, 0x80, RZ, 0xc0, !PT ;  /* 0x0000008009031812 */ /* 0x040fe400078ec0ff */
[----:B------:R-:W-:Y:S02]  /*63b0*/  @P1 LOP3.LUT P2, RZ, R9, 0x80, RZ, 0xc0, !PT ;  /* 0x0000008009ff1812 */ /* 0x000fe4000784c0ff */
[----:B------:R-:W-:Y:S04]  /*63c0*/  @P1 LOP3.LUT R0, R3, 0x10, R0, 0xf8, !PT ;  /* 0x0000001003001812 */ /* 0x000fe800078ef800 */
[----:B------:R-:W-:Y:S01]  /*63d0*/  @P1 LOP3.LUT R9, R0, 0xf60, R9, 0xf8, !PT ;  /* 0x00000f6000091812 */ /* 0x000fe200078ef809 */
[----:B------:R-:W-:Y:S06]  /*63e0*/  @!P5 BRA `(.L_x_102) ;  /* 0x00000000000cd947 */ /* 0x000fec0003800000 */
[----:B------:R-:W-:Y:S04]  /*63f0*/  SHF.L.U32 R3, R6, 0x1f, RZ ;  /* 0x0000001f06037819 */ /* 0x000fe800000006ff */
[----:B------:R-:W1:Y:S02]  /*6400*/  SYNCS.PHASECHK.TRANS64.TRYWAIT P3, [UR44+0x140], R3 ;  /* 0x00014003ff0075a7 */ /* 0x000e64000806112c */
[----:B-1----:R-:W-:Y:S05]  /*6410*/  @!P3 BRA `(.L_x_103) ;  /* 0x0000004800e8b947 */ /* 0x002fea0003800000 */
.L_x_102:
[----:B------:R-:W-:Y:S05]  /*6420*/  BSYNC B0 ;  /* 0x0000000000007941 */ /* 0x000fea0003800000 */
.L_x_101:
[----:B------:R-:W2:Y:S01]  /*6430*/  LDL.LU R10, [R1+0x54] ;  /* 0x00005400010a7983 */ /* 0x000ea20000300800 */
[----:B------:R-:W-:Y:S01]  /*6440*/  @P1 PLOP3.LUT P0, PT, P2, PT, PT, 0x80, 0x8 ;  /* 0x000000000008181c */ /* 0x000fe2000170f070 */
[----:B-1----:R-:W-:Y:S01]  /*6450*/  @P1 VIADD R0, R9, UR44 ;  /* 0x0000002c09001c36 */ /* 0x002fe20008000000 */
[----:B------:R-:W-:Y:S01]  /*6460*/  CS2R R170, SRZ ;  /* 0x0000000000aa7805 */ /* 0x000fe2000001ff00 */
[----:B------:R1:W4:Y:S01]  /*6470*/  @P1 LDS.128 R172, [R9+UR44+0x300] ;  /* 0x0003002c09ac1984 */ /* 0x0003220008000c00 */
[----:B------:R-:W-:Y:S01]  /*6480*/  CS2R R168, SRZ ;  /* 0x0000000000a87805 */ /* 0x000fe2000001ff00 */
[C---:B------:R-:W-:Y:S01]  /*6490*/  @P1 VIADD R8, R0.reuse, 0x300 ;  /* 0x0000030000081836 */ /* 0x040fe20000000000 */
[----:B------:R-:W-:Y:S01]  /*64a0*/  CS2R R194, SRZ ;  /* 0x0000000000c27805 */ /* 0x000fe2000001ff00 */
[----:B------:R1:W1:Y:S01]  /*64b0*/  @P1 LDS.128 R204, [R9+UR44+0x1300] ;  /* 0x0013002c09cc1984 */ /* 0x0002620008000c00 */
[C---:B------:R-:W-:Y:S01]  /*64c0*/  @P1 VIADD R7, R0.reuse, 0x310 ;  /* 0x0000031000071836 */ /* 0x040fe20000000000 */
[----:B------:R-:W-:Y:S01]  /*64d0*/  CS2R R192, SRZ ;  /* 0x0000000000c07805 */ /* 0x000fe2000001ff00 */
[C---:B------:R-:W-:Y:S01]  /*64e0*/  @P1 VIADD R6, R0.reuse, 0x1310 ;  /* 0x0000131000061836 */ /* 0x040fe20000000000 */
[----:B------:R1:W1:Y:S01]  /*64f0*/  @P1 LDS.128 R208, [R9+UR44+0x2300] ;  /* 0x0023002c09d01984 */ /* 0x0002620008000c00 */
[C---:B------:R-:W-:Y:S01]  /*6500*/  @P1 VIADD R4, R0.reuse, 0x2310 ;  /* 0x0000231000041836 */ /* 0x040fe20000000000 */
[----:B------:R-:W-:Y:S01]  /*6510*/  CS2R R166, SRZ ;  /* 0x0000000000a67805 */ /* 0x000fe2000001ff00 */
[C---:B------:R-:W-:Y:S01]  /*6520*/  @P1 VIADD R3, R0.reuse, 0x3310 ;  /* 0x0000331000031836 */ /* 0x040fe20000000000 */
[----:B------:R1:W1:Y:S01]  /*6530*/  @P1 LDS.128 R240, [R9+UR44+0x3300] ;  /* 0x0033002c09f01984 */ /* 0x0002620008000c00 */
[----:B------:R-:W-:Y:S02]  /*6540*/  CS2R R164, SRZ ;  /* 0x0000000000a47805 */ /* 0x000fe4000001ff00 */
[----:B------:R-:W-:Y:S02]  /*6550*/  CS2R R162, SRZ ;  /* 0x0000000000a27805 */ /* 0x000fe4000001ff00 */
[----:B------:R-:W-:Y:S01]  /*6560*/  CS2R R160, SRZ ;  /* 0x0000000000a07805 */ /* 0x000fe2000001ff00 */
[----:B------:R1:W1:Y:S01]  /*6570*/  @P1 LDS.128 R16, [R9+UR44+0x4300] ;  /* 0x0043002c09101984 */ /* 0x0002620008000c00 */
[----:B------:R-:W-:Y:S02]  /*6580*/  CS2R R158, SRZ ;  /* 0x00000000009e7805 */ /* 0x000fe4000001ff00 */
[----:B------:R-:W-:Y:S01]  /*6590*/  CS2R R156, SRZ ;  /* 0x00000000009c7805 */ /* 0x000fe2000001ff00 */
[----:B------:R-:W-:Y:S01]  /*65a0*/  @P1 VIADD R0, R0, 0x4310 ;  /* 0x0000431000001836 */ /* 0x000fe20000000000 */
[----:B------:R-:W-:Y:S01]  /*65b0*/  UIADD3 UR4, UPT, UPT, UR44, 0x148, URZ ;  /* 0x000001482c047890 */ /* 0x000fe2000fffe0ff */
[C---:B------:R-:W-:Y:S02]  /*65c0*/  @P0 VIADD R7, R8.reuse, 0xfffffff0 ;  /* 0xfffffff008070836 */ /* 0x040fe40000000000 */
[C---:B------:R-:W-:Y:S01]  /*65d0*/  @P0 VIADD R6, R8.reuse, 0xff0 ;  /* 0x00000ff008060836 */ /* 0x040fe20000000000 */
[----:B------:R-:W-:Y:S01]  /*65e0*/  UPRMT UR4, UR61, 0x654, UR4 ;  /* 0x000006543d047896 */ /* 0x000fe20008000004 */
[C---:B------:R-:W-:Y:S01]  /*65f0*/  @P0 VIADD R4, R8.reuse, 0x1ff0 ;  /* 0x00001ff008040836 */ /* 0x040fe20000000000 */
[----:B------:R1:W1:Y:S01]  /*6600*/  @P1 LDS.128 R168, [R7] ;  /* 0x0000000007a81984 */ /* 0x0002620000000c00 */
[C---:B------:R-:W-:Y:S02]  /*6610*/  @P0 VIADD R3, R8.reuse, 0x2ff0 ;  /* 0x00002ff008030836 */ /* 0x040fe40000000000 */
[----:B------:R-:W-:Y:S01]  /*6620*/  @P0 VIADD R0, R8, 0x3ff0 ;  /* 0x00003ff008000836 */ /* 0x000fe20000000000 */
[----:B------:R1:W1:Y:S04]  /*6630*/  @P1 LDS.128 R192, [R6] ;  /* 0x0000000006c01984 */ /* 0x0002680000000c00 */
[----:B------:R1:W1:Y:S04]  /*6640*/  @P1 LDS.128 R164, [R4] ;  /* 0x0000000004a41984 */ /* 0x0002680000000c00 */
[----:B------:R1:W1:Y:S04]  /*6650*/  @P1 LDS.128 R160, [R3] ;  /* 0x0000000003a01984 */ /* 0x0002680000000c00 */
[----:B------:R1:W1:Y:S01]  /*6660*/  @P1 LDS.128 R156, [R0] ;  /* 0x00000000009c1984 */ /* 0x0002620000000c00 */
[----:B------:R-:W-:Y:S01]  /*6670*/  @!PT LDS RZ, [RZ] ;  /* 0x00000000fffff984 */ /* 0x000fe20000000800 */
[----:B------:R-:W-:Y:S01]  /*6680*/  @!PT LDS RZ, [RZ] ;  /* 0x00000000fffff984 */ /* 0x000fe20000000800 */
[----:B------:R-:W-:Y:S01]  /*6690*/  @!PT LDS RZ, [RZ] ;  /* 0x00000000fffff984 */ /* 0x000fe20000000800 */
[----:B------:R-:W-:Y:S01]  /*66a0*/  @!PT LDS RZ, [RZ] ;  /* 0x00000000fffff984 */ /* 0x000fe20000000800 */
[----:B------:R5:W-:Y:S06]  /*66b0*/  MEMBAR.ALL.CTA ;  /* 0x0000000000007992 */ /* 0x000bec0000008000 */
[----:B-----5:R-:W5:Y:S02]  /*66c0*/  FENCE.VIEW.ASYNC.S ;  /* 0x00000000000073c6 */ /* 0x020f640000000000 */
[----:B-----5:R-:W-:Y:S01]  /*66d0*/  SYNCS.ARRIVE.TRANS64.RED.A1T0 RZ, [UR4], RZ ;  /* 0x000000ffffff79a7 */ /* 0x020fe20008100404 */
[----:B--2---:R-:W-:Y:S05]  /*66e0*/  LOP3.LUT R10, R10, 0x1, RZ, 0x3c, !PT ;  /* 0x000000010a0a7812 */ /* 0x004fea00078e3cff */
[----:B-1--4-:R2:W-:Y:S02]  /*66f0*/  STL [R1+0x54], R10 ;  /* 0x0000540a01007387 */ /* 0x0125e40000100800 */
.L_x_100:
[----:B------:R-:W-:Y:S05]  /*6700*/  BSYNC B1 ;  /* 0x0000000000017941 */ /* 0x000fea0003800000 */
.L_x_99:
[----:B------:R-:W1:Y:S01]  /*6710*/  S2R R0, SR_TID.X ;  /* 0x0000000000007919 */ /* 0x000e620000002100 */
[----:B------:R-:W-:Y:S04]  /*6720*/  IMAD.U32 R3, RZ, RZ, UR43 ;  /* 0x0000002bff037e24 */ /* 0x000fe8000f8e00ff */
[----:B------:R-:W-:Y:S01]  /*6730*/  IMAD R153, R3, 0xa0, R2 ;  /* 0x000000a003997824 */ /* 0x000fe200078e0202 */
[----:B-1----:R-:W-:Y:S04]  /*6740*/  SHF.R.U32.HI R23, RZ, 0x5, R0 ;  /* 0x00000005ff177819 */ /* 0x002fe80000011600 */
[----:B------:R-:W-:Y:S04]  /*6750*/  SHF.R.U32.HI R0, RZ, 0x15, R153 ;  /* 0x00000015ff007819 */ /* 0x000fe80000011699 */
[----:B------:R-:W-:Y:S01]  /*6760*/  LOP3.LUT P0, RZ, R0, 0x3, R23, 0x48, !PT ;  /* 0x0000000300ff7812 */ /* 0x000fe20007804817 */
[----:B------:R-:W-:Y:S01]  /*6770*/  @!UPT UIADD3 URZ, UPT, UPT, URZ, URZ, URZ ;  /* 0x000000fffffff290 */ /* 0x000fe2000fffe0ff */
[----:B------:R-:W-:Y:S11]  /*6780*/  @P4 BRA `(.L_x_104) ;  /* 0x0000000000084947 */ /* 0x000ff60003800000 */
[----:B------:R-:W1:Y:S02]  /*6790*/  SYNCS.PHASECHK.TRANS64.TRYWAIT P1, [R22+URZ+0x180], R5 ;  /* 0x00018005160075a7 */ /* 0x000e6400080211ff */
[----:B-1----:R-:W-:Y:S05]  /*67a0*/  @!P1 BRA `(.L_x_105) ;  /* 0x00000048001c9947 */ /* 0x002fea0003800000 */
.L_x_104:
[----:B------:R-:W-:Y:S05]  /*67b0*/  @!P0 BRA `(.L_x_106) ;  /* 0x0000000000408947 */ /* 0x000fea0003800000 */
[----:B------:R-:W1:Y:S01]  /*67c0*/  LDCU.64 UR8, c[0x4][0x70] ;  /* 0x01000e00ff0877ac */ /* 0x000e620008000a00 */
[----:B------:R-:W-:Y:S01]  /*67d0*/  MOV R15, 0x0 ;  /* 0x00000000000f7802 */ /* 0x000fe20000000f00 */
[----:B------:R-:W-:Y:S02]  /*67e0*/  HFMA2 R12, -RZ, RZ, 0, 5.9604644775390625e-08 ;  /* 0x00000001ff0c7431 */ /* 0x000fe400000001ff */
[----:B------:R-:W-:Y:S02]  /*67f0*/  IMAD.MOV.U32 R8, RZ, RZ, 0x192 ;  /* 0x00000192ff087424 */ /* 0x000fe400078e00ff */
[----:B------:R-:W-:Y:S01]  /*6800*/  IMAD.MOV.U32 R13, RZ, RZ, RZ ;  /* 0x000000ffff0d7224 */ /* 0x000fe200078e00ff */
[----:B------:R-:W4:Y:S01]  /*6810*/  LDCU.64 UR6, c[0x4][0x78] ;  /* 0x01000f00ff0677ac */ /* 0x000f220008000a00 */
[----:B------:R-:W3:Y:S01]  /*6820*/  LDC.64 R14, c[0x4][R15] ;  /* 0x010000000f0e7b82 */ /* 0x000ee20000000a00 */
[----:B------:R-:W5:Y:S01]  /*6830*/  LDCU.64 UR4, c[0x4][0x10] ;  /* 0x01000200ff0477ac */ /* 0x000f620008000a00 */
[----:B-1----:R-:W-:Y:S01]  /*6840*/  MOV R5, UR9 ;  /* 0x0000000900057c02 */ /* 0x002fe20008000f00 */
[----:B------:R-:W-:Y:S01]  /*6850*/  IMAD.U32 R4, RZ, RZ, UR8 ;  /* 0x00000008ff047e24 */ /* 0x000fe2000f8e00ff */
[----:B----4-:R-:W-:Y:S01]  /*6860*/  MOV R7, UR7 ;  /* 0x0000000700077c02 */ /* 0x010fe20008000f00 */
[----:B------:R-:W-:Y:S01]  /*6870*/  IMAD.U32 R6, RZ, RZ, UR6 ;  /* 0x00000006ff067e24 */ /* 0x000fe2000f8e00ff */
[----:B-----5:R-:W-:Y:S01]  /*6880*/  MOV R11, UR5 ;  /* 0x00000005000b7c02 */ /* 0x020fe20008000f00 */
[----:B--2---:R-:W-:Y:S02]  /*6890*/  IMAD.U32 R10, RZ, RZ, UR4 ;  /* 0x00000004ff0a7e24 */ /* 0x004fe4000f8e00ff */
[----:B------:R-:W-:Y:S07]  /*68a0*/  LEPC R20, `(.L_x_106) ;  /* 0x000000001014794e */ /* 0x000fee0000000000 */
[----:B---3--:R-:W-:Y:S05]  /*68b0*/  CALL.ABS.NOINC R14 ;  /* 0x000000000e007343 */ /* 0x008fea0003c00000 */
.L_x_106:
[----:B------:R-:W-:Y:S05]  /*68c0*/  WARPSYNC.ALL ;  /* 0x0000000000007948 */ /* 0x000fea0003800000 */
[C---:B------:R-:W-:Y:S01]  /*68d0*/  R2UR UR4, R153.reuse ;  /* 0x00000000990472ca */ /* 0x040fe200000e0000 */
[----:B------:R-:W-:Y:S05]  /*68e0*/  VIADD R0, R153, 0x20 ;  /* 0x0000002099007836 */ /* 0x000fea0000000000 */
[----:B------:R-:W-:Y:S04]  /*68f0*/  SHF.R.U32.HI R0, RZ, 0x15, R0 ;  /* 0x00000015ff007819 */ /* 0x000fe80000011600 */
[----:B------:R-:W-:Y:S03]  /*6900*/  LOP3.LUT P0, RZ, R0, 0x3, R23, 0x48, !PT ;  /* 0x0000000300ff7812 */ /* 0x000fe60007804817 */
[----:B------:R-:W4:Y:S10]  /*6910*/  LDTM.x32 R120, tmem[UR4] ;  /* 0x00000004007879ee */ /* 0x000f3400082c0000 */
[----:B----4-:R-:W-:Y:S05]  /*6920*/  @!P0 BRA `(.L_x_107) ;  /* 0x0000000000408947 */ /* 0x010fea0003800000 */
        /* <DEDUP_REMOVED lines=16> */
.L_x_107:
[----:B------:R-:W-:Y:S05]  /*6a30*/  WARPSYNC.ALL ;  /* 0x0000000000007948 */ /* 0x000fea0003800000 */
[C---:B------:R-:W-:Y:S01]  /*6a40*/  R2UR UR4, R153.reuse ;  /* 0x00000000990472ca */ /* 0x040fe200000e0000 */
[----:B------:R-:W-:Y:S05]  /*6a50*/  VIADD R0, R153, 0x40 ;  /* 0x0000004099007836 */ /* 0x000fea0000000000 */
[----:B------:R-:W-:Y:S04]  /*6a60*/  SHF.R.U32.HI R0, RZ, 0x15, R0 ;  /* 0x00000015ff007819 */ /* 0x000fe80000011600 */
[----:B------:R-:W-:Y:S03]  /*6a70*/  LOP3.LUT P0, RZ, R0, 0x3, R23, 0x48, !PT ;  /* 0x0000000300ff7812 */ /* 0x000fe60007804817 */
[----:B------:R-:W4:Y:S10]  /*6a80*/  LDTM.x32 R88, tmem[UR4+0x20] ;  /* 0x00002004005879ee */ /* 0x000f3400082c0000 */
        /* <DEDUP_REMOVED lines=17> */
.L_x_108:
        /* <DEDUP_REMOVED lines=23> */
.L_x_109:
        /* <DEDUP_REMOVED lines=23> */
.L_x_110:
[----:B------:R-:W4:Y:S01]  /*6e80*/  S2R R20, SR_TID.X ;  /* 0x0000000000147919 */ /* 0x000f220000002100 */
[----:B------:R-:W-:Y:S05]  /*6e90*/  WARPSYNC.ALL ;  /* 0x0000000000007948 */ /* 0x000fea0003800000 */
[----:B----4-:R-:W-:Y:S01]  /*6ea0*/  LOP3.LUT P1, RZ, R20, 0x60, RZ, 0xc0, !PT ;  /* 0x0000006014ff7812 */ /* 0x010fe2000782c0ff */
[----:B------:R-:W-:Y:S01]  /*6eb0*/  STL [R1+0x58], R2 ;  /* 0x0000580201007387 */ /* 0x000fe20000100800 */
[----:B------:R-:W-:Y:S01]  /*6ec0*/  F2FP.F16.E4M3.UNPACK_B R8, R16.H1 ;  /* 0x00000010ff08723e */ /* 0x000fe200030006ff */
[C---:B---3--:R-:W-:Y:S01]  /*6ed0*/  FMUL R104, R152.reuse, R104 ;  /* 0x0000006898687220 */ /* 0x048fe20000400000 */
[----:B------:R-:W-:Y:S01]  /*6ee0*/  F2FP.F16.E4M3.UNPACK_B R7, R17 ;  /* 0x00000011ff07723e */ /* 0x000fe200020006ff */
[C---:B------:R-:W-:Y:S01]  /*6ef0*/  FMUL R105, R152.reuse, R105 ;  /* 0x0000006998697220 */ /* 0x040fe20000400000 */
[----:B------:R-:W-:Y:S01]  /*6f00*/  F2FP.F16.E4M3.UNPACK_B R6, R17.H1 ;  /* 0x00000011ff06723e */ /* 0x000fe200030006ff */
[----:B------:R3:W-:Y:S01]  /*6f10*/  STL [R1+0x4], R8 ;  /* 0x0000040801007387 */ /* 0x0007e20000100800 */
[----:B-1----:R-:W-:Y:S01]  /*6f20*/  F2FP.F16.E4M3.UNPACK_B R5, R18 ;  /* 0x00000012ff05723e */ /* 0x002fe200020006ff */
[C---:B------:R-:W-:Y:S01]  /*6f30*/  FMUL R106, R152.reuse, R106 ;  /* 0x0000006a986a7220 */ /* 0x040fe20000400000 */
[----:B------:R-:W-:Y:S01]  /*6f40*/  F2FP.F16.E4M3.UNPACK_B R0, R18.H1 ;  /* 0x00000012ff00723e */ /* 0x000fe200030006ff */
[----:B------:R-:W-:Y:S01]  /*6f50*/  STL [R1+0xc], R7 ;  /* 0x00000c0701007387 */ /* 0x000fe20000100800 */
[----:B------:R-:W-:Y:S01]  /*6f60*/  F2FP.F16.E4M3.UNPACK_B R3, R19 ;  /* 0x00000013ff03723e */ /* 0x000fe200020006ff */
[C---:B------:R-:W-:Y:S01]  /*6f70*/  FMUL R9, R152.reuse, R127 ;  /* 0x0000007f98097220 */ /* 0x040fe20000400000 */
[----:B------:R-:W-:Y:S01]  /*6f80*/  F2FP.F16.E4M3.UNPACK_B R4, R19.H1 ;  /* 0x00000013ff04723e */ /* 0x000fe200030006ff */
[----:B------:R-:W-:Y:S01]  /*6f90*/  STL [R1+0x14], R6 ;  /* 0x0000140601007387 */ /* 0x000fe20000100800 */
[C---:B------:R-:W-:Y:S01]  /*6fa0*/  FMUL R127, R152.reuse, R149 ;  /* 0x00000095987f7220 */ /* 0x040fe20000400000 */
[----:B------:R-:W-:Y:S01]  /*6fb0*/  R2UR UR4, R153 ;  /* 0x00000000990472ca */ /* 0x000fe200000e0000 */
[C---:B--2---:R-:W-:Y:S01]  /*6fc0*/  FMUL R10, R152.reuse, R128 ;  /* 0x00000080980a7220 */ /* 0x044fe20000400000 */
[----:B------:R1:W-:Y:S01]  /*6fd0*/  STL [R1+0x1c], R5 ;  /* 0x00001c0501007387 */ /* 0x0003e20000100800 */
[C---:B------:R-:W-:Y:S01]  /*6fe0*/  FMUL R128, R152.reuse, R150 ;  /* 0x0000009698807220 */ /* 0x040fe20000400000 */
[C---:B------:R-:W-:Y:S01]  /*6ff0*/  FMUL R11, R152.reuse, R129 ;  /* 0x00000081980b7220 */ /* 0x040fe20000400000 */
[C---:B------:R-:W-:Y:S01]  /*7000*/  FMUL R129, R152.reuse, R151 ;  /* 0x0000009798817220 */ /* 0x040fe20000400000 */
[----:B------:R2:W-:Y:S01]  /*7010*/  STL [R1+0x20], R0 ;  /* 0x0000200001007387 */ /* 0x0005e20000100800 */
[C---:B------:R-:W-:Y:S01]  /*7020*/  FMUL R19, R152.reuse, R137 ;  /* 0x0000008998137220 */ /* 0x040fe20000400000 */
[----:B------:R-:W-:Y:S01]  /*7030*/  F2FP.F16.E4M3.UNPACK_B R137, R156 ;  /* 0x0000009cff89723e */ /* 0x000fe200020006ff */
[C---:B------:R-:W-:Y:S01]  /*7040*/  FMUL R15, R152.reuse, R133 ;  /* 0x00000085980f7220 */ /* 0x040fe20000400000 */
[----:B------:R4:W-:Y:S01]  /*7050*/  STL [R1+0x24], R3 ;  /* 0x0000240301007387 */ /* 0x0009e20000100800 */
[----:B------:R-:W-:Y:S01]  /*7060*/  F2FP.F16.E4M3.UNPACK_B R133, R158 ;  /* 0x0000009eff85723e */ /* 0x000fe200020006ff */
[C---:B------:R-:W-:Y:S01]  /*7070*/  FMUL R14, R152.reuse, R132 ;  /* 0x00000084980e7220 */ /* 0x040fe20000400000 */
[----:B------:R-:W-:Y:S01]  /*7080*/  F2FP.F16.E4M3.UNPACK_B R132, R158.H1 ;  /* 0x0000009eff84723e */ /* 0x000fe200030006ff */
[----:B------:R4:W-:Y:S01]  /*7090*/  STL [R1+0x28], R4 ;  /* 0x0000280401007387 */ /* 0x0009e20000100800 */
[----:B------:R-:W-:Y:S01]  /*70a0*/  F2FP.F16.E4M3.UNPACK_B R153, R16 ;  /* 0x00000010ff99723e */ /* 0x000fe200020006ff */
[C---:B------:R-:W-:Y:S01]  /*70b0*/  FMUL R16, R152.reuse, R134 ;  /* 0x0000008698107220 */ /* 0x040fe20000400000 */
[C---:B---3--:R-:W-:Y:S01]  /*70c0*/  FMUL R8, R152.reuse, R126 ;  /* 0x0000007e98087220 */ /* 0x048fe20000400000 */
[C---:B------:R-:W-:Y:S01]  /*70d0*/  FMUL R126, R152.reuse, R148 ;  /* 0x00000094987e7220 */ /* 0x040fe20000400000 */
[----:B------:R-:W-:Y:S01]  /*70e0*/  F2FP.F16.E4M3.UNPACK_B R134, R157.H1 ;  /* 0x0000009dff86723e */ /* 0x000fe200030006ff */
[C---:B------:R-:W-:Y:S01]  /*70f0*/  FMUL R13, R152.reuse, R131 ;  /* 0x00000083980d7220 */ /* 0x040fe20000400000 */
[-C--:B------:R-:W-:Y:S01]  /*7100*/  F2FP.F16.E4M3.UNPACK_B R131, R159.reuse ;  /* 0x0000009fff83723e */ /* 0x080fe200020006ff */
[C---:B------:R-:W-:Y:S01]  /*7110*/  FMUL R12, R152.reuse, R130 ;  /* 0x00000082980c7220 */ /* 0x040fe20000400000 */
[----:B------:R3:W-:Y:S01]  /*7120*/  STL [R1+0x6c], R126 ;  /* 0x00006c7e01007387 */ /* 0x0007e20000100800 */
[----:B------:R-:W-:Y:S01]  /*7130*/  F2FP.F16.E4M3.UNPACK_B R130, R159.H1 ;  /* 0x0000009fff82723e */ /* 0x000fe200030006ff */
[C---:B------:R-:W-:Y:S01]  /*7140*/  FMUL R18, R152.reuse, R136 ;  /* 0x0000008898127220 */ /* 0x040fe20000400000 */
[-C--:B------:R-:W-:Y:S01]  /*7150*/  F2FP.F16.E4M3.UNPACK_B R203, R172.reuse ;  /* 0x000000acffcb723e */ /* 0x080fe200020006ff */
[----:B------:R3:W-:Y:S01]  /*7160*/  STL [R1+0x68], R127 ;  /* 0x0000687f01007387 */ /* 0x0007e20000100800 */
[----:B------:R-:W-:Y:S01]  /*7170*/  F2FP.F16.E4M3.UNPACK_B R201, R172.H1 ;  /* 0x000000acffc9723e */ /* 0x000fe200030006ff */
[----:B-1----:R-:W-:Y:S01]  /*7180*/  FMUL R5, R152, R123 ;  /* 0x0000007b98057220 */ /* 0x002fe20000400000 */
[----:B------:R-:W-:Y:S01]  /*7190*/  PRMT R2, R134, 0x7632, R2 ;  /* 0x0000763286027816 */ /* 0x000fe20000000002 */
[----:B------:R1:W-:Y:S01]  /*71a0*/  STL [R1+0x70], R128 ;  /* 0x0000708001007387 */ /* 0x0003e20000100800 */
[----:B------:R-:W-:Y:S01]  /*71b0*/  F2FP.F16.E4M3.UNPACK_B R199, R173 ;  /* 0x000000adffc7723e */ /* 0x000fe200020006ff */
[C---:B--2---:R-:W-:Y:S01]  /*71c0*/  FMUL R0, R152.reuse, R120 ;  /* 0x0000007898007220 */ /* 0x044fe20000400000 */
[C---:B------:R-:W-:Y:S01]  /*71d0*/  FMUL R17, R152.reuse, R135 ;  /* 0x0000008798117220 */ /* 0x040fe20000400000 */
[----:B------:R2:W-:Y:S01]  /*71e0*/  STL [R1+0x74], R129 ;  /* 0x0000748101007387 */ /* 0x0005e20000100800 */
[----:B------:R-:W-:Y:S02]  /*71f0*/  HADD2.F32 R2, -RZ, R2.H0_H0 ;  /* 0x20000002ff027230 */ /* 0x000fe40000004100 */
[C---:B----4-:R-:W-:Y:S01]  /*7200*/  FMUL R3, R152.reuse, R121 ;  /* 0x0000007998037220 */ /* 0x050fe20000400000 */
[----:B------:R-:W-:Y:S01]  /*7210*/  F2FP.F16.E4M3.UNPACK_B R136, R156.H1 ;  /* 0x0000009cff88723e */ /* 0x000fe200030006ff */
[----:B------:R4:W-:Y:S01]  /*7220*/  STL [R1+0x2c], R137 ;  /* 0x00002c8901007387 */ /* 0x0009e20000100800 */
[----:B------:R-:W-:Y:S01]  /*7230*/  F2FP.F16.E4M3.UNPACK_B R135, R157 ;  /* 0x0000009dff87723e */ /* 0x000fe200020006ff */
[C---:B------:R-:W-:Y:S01]  /*7240*/  FMUL R4, R152.reuse, R122 ;  /* 0x0000007a98047220 */ /* 0x040fe20000400000 */
[----:B------:R-:W-:Y:S01]  /*7250*/  F2FP.F16.E4M3.UNPACK_B R197, R173.H1 ;  /* 0x000000adffc5723e */ /* 0x000fe200030006ff */
[----:B------:R4:W-:Y:S01]  /*7260*/  STL.S16 [R1+0x38], R134 ;  /* 0x0000388601007387 */ /* 0x0009e20000100600 */
[C---:B------:R-:W-:Y:S01]  /*7270*/  FMUL R6, R152.reuse, R124 ;  /* 0x0000007c98067220 */ /* 0x040fe20000400000 */
[C---:B------:R-:W-:Y:S01]  /*7280*/  FMUL R7, R152.reuse, R125 ;  /* 0x0000007d98077220 */ /* 0x040fe20000400000 */
[-C--:B------:R-:W-:Y:S01]  /*7290*/  F2FP.F16.E4M3.UNPACK_B R191, R174.reuse ;  /* 0x000000aeffbf723e */ /* 0x080fe200020006ff */
[----:B------:R4:W-:Y:S01]  /*72a0*/  STL [R1+0x48], R133 ;  /* 0x0000488501007387 */ /* 0x0009e20000100800 */
[C---:B---3--:R-:W-:Y:S01]  /*72b0*/  PRMT R126, R135.reuse, 0x7610, R126 ;  /* 0x00007610877e7816 */ /* 0x048fe2000000007e */
[C---:B------:R-:W-:Y:S01]  /*72c0*/  FMUL R21, R152.reuse, R139 ;  /* 0x0000008b98157220 */ /* 0x040fe20000400000 */
[----:B------:R-:W-:Y:S01]  /*72d0*/  F2FP.F16.E4M3.UNPACK_B R189, R174.H1 ;  /* 0x000000aeffbd723e */ /* 0x000fe200030006ff */
[----:B------:R3:W-:Y:S01]  /*72e0*/  STL [R1+0x44], R132 ;  /* 0x0000448401007387 */ /* 0x0007e20000100800 */
[----:B------:R-:W-:Y:S01]  /*72f0*/  PRMT R127, R135, 0x7632, R127 ;  /* 0x00007632877f7816 */ /* 0x000fe2000000007f */
[----:B------:R-:W-:Y:S01]  /*7300*/  FMUL R135, R152, R29 ;  /* 0x0000001d98877220 */ /* 0x000fe20000400000 */
[----:B------:R-:W-:Y:S01]  /*7310*/  HADD2.F32 R29, -RZ, R197.H0_H0 ;  /* 0x200000c5ff1d7230 */ /* 0x000fe20000004100 */
[----:B------:R3:W-:Y:S01]  /*7320*/  STL [R1+0x40], R131 ;  /* 0x0000408301007387 */ /* 0x0007e20000100800 */
[----:B-1----:R-:W-:Y:S01]  /*7330*/  PRMT R128, R136, 0x7632, R128 ;  /* 0x0000763288807816 */ /* 0x002fe20000000080 */
[----:B------:R-:W-:Y:S01]  /*7340*/  FMUL R139, R152, R33 ;  /* 0x00000021988b7220 */ /* 0x000fe20000400000 */
[----:B------:R-:W-:Y:S01]  /*7350*/  HADD2.F32 R33, -RZ, R189.H0_H0 ;  /* 0x200000bdff217230 */ /* 0x000fe20000004100 */
[----:B------:R1:W-:Y:S01]  /*7360*/  STL [R1+0x3c], R130 ;  /* 0x00003c8201007387 */ /* 0x0003e20000100800 */
[----:B--2---:R-:W-:Y:S01]  /*7370*/  PRMT R129, R136, 0x7610, R129 ;  /* 0x0000761088817816 */ /* 0x004fe20000000081 */
[C---:B------:R-:W-:Y:S01]  /*7380*/  FMUL R136, R152.reuse, R30 ;  /* 0x0000001e98887220 */ /* 0x040fe20000400000 */
[----:B------:R-:W-:Y:S01]  /*7390*/  HADD2.F32 R30, -RZ, R199.H1_H1 ;  /* 0x300000c7ff1e7230 */ /* 0x000fe20000004100 */
[----:B------:R2:W-:Y:S01]  /*73a0*/  STL [R1+0x5c], R104 ;  /* 0x00005c6801007387 */ /* 0x0005e20000100800 */
[----:B------:R-:W-:Y:S01]  /*73b0*/  F2FP.F16.E4M3.UNPACK_B R187, R175 ;  /* 0x000000afffbb723e */ /* 0x000fe200020006ff */
[C---:B------:R-:W-:Y:S01]  /*73c0*/  FMUL R23, R152.reuse, R141 ;  /* 0x0000008d98177220 */ /* 0x040fe20000400000 */
[C---:B----4-:R-:W-:Y:S01]  /*73d0*/  FMUL R137, R152.reuse, R31 ;  /* 0x0000001f98897220 */ /* 0x050fe20000400000 */
[----:B------:R-:W-:Y:S01]  /*73e0*/  STL [R1+0x60], R105 ;  /* 0x0000606901007387 */ /* 0x000fe20000100800 */
[C---:B------:R-:W-:Y:S01]  /*73f0*/  FMUL R134, R152.reuse, R28 ;  /* 0x0000001c98867220 */ /* 0x040fe20000400000 */
[----:B------:R-:W-:Y:S02]  /*7400*/  HADD2.F32 R28, -RZ, R201.H1_H1 ;  /* 0x300000c9ff1c7230 */ /* 0x000fe40000004100 */
[C---:B------:R-:W-:Y:S01]  /*7410*/  FMUL R141, R152.reuse, R35 ;  /* 0x00000023988d7220 */ /* 0x040fe20000400000 */
[----:B------:R4:W-:Y:S01]  /*7420*/  STL [R1+0x64], R106 ;  /* 0x0000646a01007387 */ /* 0x0009e20000100800 */
[----:B------:R-:W-:Y:S02]  /*7430*/  HADD2.F32 R31, -RZ, R191.H0_H0 ;  /* 0x200000bfff1f7230 */ /* 0x000fe40000004100 */
[C---:B------:R-:W-:Y:S01]  /*7440*/  FMUL R125, R152.reuse, R147 ;  /* 0x00000093987d7220 */ /* 0x040fe20000400000 */
[----:B------:R-:W-:Y:S02]  /*7450*/  HADD2.F32 R35, -RZ, R187.H0_H0 ;  /* 0x200000bbff237230 */ /* 0x000fe40000004100 */
[C---:B------:R-:W-:Y:S01]  /*7460*/  FMUL R133, R152.reuse, R27 ;  /* 0x0000001b98857220 */ /* 0x040fe20000400000 */
[----:B------:R-:W-:Y:S01]  /*7470*/  HADD2.F32 R27, -RZ, R199.H0_H0 ;  /* 0x200000c7ff1b7230 */ /* 0x000fe20000004100 */
[-C--:B------:R-:W-:Y:S01]  /*7480*/  F2FP.F16.E4M3.UNPACK_B R173, R171.reuse ;  /* 0x000000abffad723e */ /* 0x080fe200020006ff */
[C---:B---3--:R-:W-:Y:S01]  /*7490*/  FMUL R132, R152.reuse, R26 ;  /* 0x0000001a98847220 */ /* 0x048fe20000400000 */
[----:B------:R-:W-:Y:S01]  /*74a0*/  HADD2.F32 R26, -RZ, R203.H1_H1 ;  /* 0x300000cbff1a7230 */ /* 0x000fe20000004100 */
[----:B------:R-:W-:Y:S01]  /*74b0*/  F2FP.F16.E4M3.UNPACK_B R171, R171.H1 ;  /* 0x000000abffab723e */ /* 0x000fe200030006ff */
[C---:B------:R-:W-:Y:S01]  /*74c0*/  FMUL R91, R152.reuse, R91 ;  /* 0x0000005b985b7220 */ /* 0x040fe20000400000 */
[C---:B------:R-:W-:Y:S01]  /*74d0*/  FMUL R131, R152.reuse, R25 ;  /* 0x0000001998837220 */ /* 0x040fe20000400000 */
[----:B------:R-:W-:Y:S01]  /*74e0*/  HADD2.F32 R25, -RZ, R201.H0_H0 ;  /* 0x200000c9ff197230 */ /* 0x000fe20000004100 */
[----:B------:R-:W-:Y:S01]  /*74f0*/  F2FP.F16.E4M3.UNPACK_B R252, R161 ;  /* 0x000000a1fffc723e */ /* 0x000fe200020006ff */
[C---:B------:R-:W-:Y:S01]  /*7500*/  FMUL R92, R152.reuse, R92 ;  /* 0x0000005c985c7220 */ /* 0x040fe20000400000 */
[C---:B-1----:R-:W-:Y:S01]  /*7510*/  FMUL R130, R152.reuse, R24 ;  /* 0x0000001898827220 */ /* 0x042fe20000400000 */
[----:B------:R-:W-:Y:S01]  /*7520*/  HADD2.F32 R24, -RZ, R203.H0_H0 ;  /* 0x200000cbff187230 */ /* 0x000fe20000004100 */
[----:B--2---:R-:W2:Y:S01]  /*7530*/  LDL.S16 R104, [R1+0x6] ;  /* 0x0000060001687983 */ /* 0x004ea20000100600 */
[C---:B------:R-:W-:Y:S01]  /*7540*/  FMUL R20, R152.reuse, R138 ;  /* 0x0000008a98147220 */ /* 0x040fe20000400000 */
[C---:B------:R-:W-:Y:S01]  /*7550*/  FMUL R138, R152.reuse, R32 ;  /* 0x00000020988a7220 */ /* 0x040fe20000400000 */
[----:B------:R-:W-:Y:S02]  /*7560*/  HADD2.F32 R32, -RZ, R197.H1_H1 ;  /* 0x300000c5ff207230 */ /* 0x000fe40000004100 */
[C---:B------:R-:W-:Y:S01]  /*7570*/  FFMA R0, R155.reuse, R24, R0 ;  /* 0x000000189b007223 */ /* 0x040fe20000000000 */
[C---:B------:R-:W-:Y:S01]  /*7580*/  FFMA R3, R155.reuse, R26, R3 ;  /* 0x0000001a9b037223 */ /* 0x040fe20000000003 */
[C---:B------:R-:W-:Y:S01]  /*7590*/  FFMA R4, R155.reuse, R25, R4 ;  /* 0x000000199b047223 */ /* 0x040fe20000000004 */
[C---:B------:R-:W-:Y:S01]  /*75a0*/  FFMA R5, R155.reuse, R28, R5 ;  /* 0x0000001c9b057223 */ /* 0x040fe20000000005 */
[C---:B------:R-:W-:Y:S01]  /*75b0*/  FFMA R6, R155.reuse, R27, R6 ;  /* 0x0000001b9b067223 */ /* 0x040fe20000000006 */
[C---:B------:R-:W-:Y:S01]  /*75c0*/  FFMA R7, R155.reuse, R30, R7 ;  /* 0x0000001e9b077223 */ /* 0x040fe20000000007 */
[C---:B------:R-:W-:Y:S01]  /*75d0*/  FFMA R8, R155.reuse, R29, R8 ;  /* 0x0000001d9b087223 */ /* 0x040fe20000000008 */
[----:B------:R-:W-:Y:S01]  /*75e0*/  FFMA R9, R155, R32, R9 ;  /* 0x000000209b097223 */ /* 0x000fe20000000009 */
[----:B------:R-:W-:Y:S01]  /*75f0*/  F2FP.SATFINITE.E4M3.F32.PACK_AB_MERGE_C R4, R5, R4, RZ ;  /* 0x000000040504723e */ /* 0x000fe200048070ff */
[----:B------:R-:W-:Y:S01]  /*7600*/  FMUL R120, R152, R142 ;  /* 0x0000008e98787220 */ /* 0x000fe20000400000 */
[----:B------:R-:W-:Y:S01]  /*7610*/  R2UR UR5, R22 ;  /* 0x00000000160572ca */ /* 0x000fe200000e0000 */
[C---:B------:R-:W-:Y:S01]  /*7620*/  FMUL R22, R152.reuse, R140 ;  /* 0x0000008c98167220 */ /* 0x040fe20000400000 */
[----:B------:R-:W-:Y:S01]  /*7630*/  F2FP.SATFINITE.E4M3.F32.PACK_AB_MERGE_C R0, R3, R0, R4 ;  /* 0x000000000300723e */ /* 0x000fe20004807004 */
[----:B------:R-:W-:Y:S01]  /*7640*/  FFMA R10, R155, R31, R10 ;  /* 0x0000001f9b0a7223 */ /* 0x000fe2000000000a */
[----:B------:R-:W3:Y:S01]  /*7650*/  LDL.S16 R3, [R1+0x16] ;  /* 0x0000160001037983 */ /* 0x000ee20000100600 */
[----:B------:R-:W-:Y:S01]  /*7660*/  F2FP.SATFINITE.E4M3.F32.PACK_AB_MERGE_C R8, R9, R8, RZ ;  /* 0x000000080908723e */ /* 0x000fe200048070ff */
[C---:B------:R-:W-:Y:S01]  /*7670*/  FMUL R140, R152.reuse, R34 ;  /* 0x00000022988c7220 */ /* 0x040fe20000400000 */
[----:B------:R-:W-:Y:S01]  /*7680*/  HADD2.F32 R34, -RZ, R191.H1_H1 ;  /* 0x300000bfff227230 */ /* 0x000fe20000004100 */
[----:B------:R1:W-:Y:S01]  /*7690*/  STL [R1+0x4c], R0 ;  /* 0x00004c0001007387 */ /* 0x0003e20000100800 */
[----:B----4-:R-:W-:Y:S01]  /*76a0*/  F2FP.SATFINITE.E4M3.F32.PACK_AB_MERGE_C R106, R7, R6, R8 ;  /* 0x00000006076a723e */ /* 0x010fe20004807008 */
[----:B------:R-:W-:Y:S01]  /*76b0*/  HADD2.F32 R142, -RZ, R189.H1_H1 ;  /* 0x300000bdff8e7230 */ /* 0x000fe20000004100 */
[----:B------:R-:W-:Y:S01]  /*76c0*/  F2FP.F16.E4M3.UNPACK_B R248, R161.H1 ;  /* 0x000000a1fff8723e */ /* 0x000fe200030006ff */
[C---:B------:R-:W-:Y:S01]  /*76d0*/  FFMA R11, R155.reuse, R34, R11 ;  /* 0x000000229b0b7223 */ /* 0x040fe2000000000b */
[C---:B------:R-:W-:Y:S01]  /*76e0*/  FFMA R12, R155.reuse, R33, R12 ;  /* 0x000000219b0c7223 */ /* 0x040fe2000000000c */
[--C-:B------:R-:W-:Y:S02]  /*76f0*/  HADD2.F32 R161, -RZ, R173.reuse.H0_H0 ;  /* 0x200000adffa17230 */ /* 0x100fe40000004100 */
[C---:B------:R-:W-:Y:S01]  /*7700*/  FFMA R13, R155.reuse, R142, R13 ;  /* 0x0000008e9b0d7223 */ /* 0x040fe2000000000d */
[----:B------:R-:W-:Y:S01]  /*7710*/  FFMA R14, R155, R35, R14 ;  /* 0x000000239b0e7223 */ /* 0x000fe2000000000e */
[-C--:B------:R-:W-:Y:S01]  /*7720*/  F2FP.F16.E4M3.UNPACK_B R250, R162.reuse ;  /* 0x000000a2fffa723e */ /* 0x080fe200020006ff */
[C---:B------:R-:W-:Y:S01]  /*7730*/  FMUL R95, R152.reuse, R95 ;  /* 0x0000005f985f7220 */ /* 0x040fe20000400000 */
[----:B------:R-:W-:Y:S01]  /*7740*/  F2FP.F16.E4M3.UNPACK_B R251, R162.H1 ;  /* 0x000000a2fffb723e */ /* 0x000fe200030006ff */
[----:B------:R-:W-:Y:S01]  /*7750*/  HADD2.F32 R162, -RZ, R173.H1_H1 ;  /* 0x300000adffa27230 */ /* 0x000fe20000004100 */
[----:B------:R-:W-:Y:S01]  /*7760*/  F2FP.SATFINITE.E4M3.F32.PACK_AB_MERGE_C R12, R13, R12, RZ ;  /* 0x0000000c0d0c723e */ /* 0x000fe200048070ff */
[C---:B------:R-:W-:Y:S01]  /*7770*/  FMUL R122, R152.reuse, R144 ;  /* 0x00000090987a7220 */ /* 0x040fe20000400000 */
[----:B------:R-:W-:Y:S01]  /*7780*/  HADD2.F32 R144, -RZ, R187.H1_H1 ;  /* 0x300000bbff907230 */ /* 0x000fe20000004100 */
[----:B------:R-:W-:Y:S01]  /*7790*/  F2FP.F16.E4M3.UNPACK_B R247, R163 ;  /* 0x000000a3fff7723e */ /* 0x000fe200020006ff */
[C---:B------:R-:W-:Y:S01]  /*77a0*/  FMUL R121, R152.reuse, R143 ;  /* 0x0000008f98797220 */ /* 0x040fe20000400000 */
[----:B------:R-:W-:Y:S01]  /*77b0*/  F2FP.SATFINITE.E4M3.F32.PACK_AB_MERGE_C R105, R11, R10, R12 ;  /* 0x0000000a0b69723e */ /* 0x000fe2000480700c */
[C---:B------:R-:W-:Y:S01]  /*77c0*/  FMUL R124, R152.reuse, R146 ;  /* 0x00000092987c7220 */ /* 0x040fe20000400000 */
[C---:B------:R-:W-:Y:S01]  /*77d0*/  FFMA R15, R155.reuse, R144, R15 ;  /* 0x000000909b0f7223 */ /* 0x040fe2000000000f */
[----:B------:R-:W-:Y:S01]  /*77e0*/  F2FP.F16.E4M3.UNPACK_B R249, R163.H1 ;  /* 0x000000a3fff9723e */ /* 0x000fe200030006ff */
[----:B------:R-:W-:Y:S01]  /*77f0*/  HADD2.F32 R163, -RZ, R171.H0_H0 ;  /* 0x200000abffa37230 */ /* 0x000fe20000004100 */
[----:B------:R-:W-:Y:S01]  /*7800*/  F2FP.F16.E4M3.UNPACK_B R172, R205.H1 ;  /* 0x000000cdffac723e */ /* 0x000fe200030006ff */
[C---:B------:R-:W-:Y:S01]  /*7810*/  FMUL R123, R152.reuse, R145 ;  /* 0x00000091987b7220 */ /* 0x040fe20000400000 */
[----:B-1----:R-:W4:Y:S01]  /*7820*/  LDL.S16 R0, [R1+0x1c] ;  /* 0x00001c0001007983 */ /* 0x002f220000100600 */
[----:B------:R-:W-:Y:S01]  /*7830*/  F2FP.F16.E4M3.UNPACK_B R185, R175.H1 ;  /* 0x000000afffb9723e */ /* 0x000fe200030006ff */
[C---:B------:R-:W-:Y:S01]  /*7840*/  FMUL R88, R152.reuse, R88 ;  /* 0x0000005898587220 */ /* 0x040fe20000400000 */
[-C--:B------:R-:W-:Y:S01]  /*7850*/  F2FP.F16.E4M3.UNPACK_B R183, R168.reuse ;  /* 0x000000a8ffb7723e */ /* 0x080fe200020006ff */
[----:B------:R-:W4:Y:S01]  /*7860*/  LDL.LU.S16 R4, [R1+0x1e] ;  /* 0x00001e0001047983 */ /* 0x000f220000300600 */
[----:B------:R-:W-:Y:S01]  /*7870*/  F2FP.F16.E4M3.UNPACK_B R181, R168.H1 ;  /* 0x000000a8ffb5723e */ /* 0x000fe200030006ff */
[----:B------:R-:W-:Y:S01]  /*7880*/  HADD2.F32 R146, -RZ, R185.H1_H1 ;  /* 0x300000b9ff927230 */ /* 0x000fe20000004100 */
[-C--:B------:R-:W-:Y:S01]  /*7890*/  F2FP.F16.E4M3.UNPACK_B R168, R204.reuse.H1 ;  /* 0x000000ccffa8723e */ /* 0x080fe200030006ff */
[----:B------:R-:W3:Y:S01]  /*78a0*/  LDL.S16 R32, [R1+0x20] ;  /* 0x0000200001207983 */ /* 0x000ee20000100600 */
[--C-:B------:R-:W-:Y:S01]  /*78b0*/  HADD2.F32 R145, -RZ, R183.reuse.H0_H0 ;  /* 0x200000b7ff917230 */ /* 0x100fe20000004100 */
[-C--:B------:R-:W-:Y:S01]  /*78c0*/  F2FP.F16.E4M3.UNPACK_B R154, R169.reuse ;  /* 0x000000a9ff9a723e */ /* 0x080fe200020006ff */
[----:B------:R-:W-:Y:S01]  /*78d0*/  HADD2.F32 R148, -RZ, R183.H1_H1 ;  /* 0x300000b7ff947230 */ /* 0x000fe20000004100 */
[----:B------:R-:W4:Y:S01]  /*78e0*/  LDL.LU.S16 R29, [R1+0x22] ;  /* 0x00002200011d7983 */ /* 0x000f220000300600 */
[----:B------:R-:W-:Y:S01]  /*78f0*/  HADD2.F32 R150, -RZ, R181.H1_H1 ;  /* 0x300000b5ff967230 */ /* 0x000fe20000004100 */
[----:B------:R-:W-:Y:S01]  /*7900*/  F2FP.F16.E4M3.UNPACK_B R179, R169.H1 ;  /* 0x000000a9ffb3723e */ /* 0x000fe200030006ff */
[--C-:B------:R-:W-:Y:S01]  /*7910*/  HADD2.F32 R149, -RZ, R154.reuse.H0_H0 ;  /* 0x2000009aff957230 */ /* 0x100fe20000004100 */
[----:B------:R-:W4:Y:S01]  /*7920*/  LDL.S16 R30, [R1+0x24] ;  /* 0x00002400011e7983 */ /* 0x000f220000100600 */
[----:B------:R-:W-:Y:S01]  /*7930*/  HADD2.F32 R154, -RZ, R154.H1_H1 ;  /* 0x3000009aff9a7230 */ /* 0x000fe20000004100 */
[----:B------:R-:W-:Y:S01]  /*7940*/  F2FP.F16.E4M3.UNPACK_B R169, R204 ;  /* 0x000000ccffa9723e */ /* 0x000fe200020006ff */
[--C-:B------:R-:W-:Y:S01]  /*7950*/  HADD2.F32 R151, -RZ, R179.reuse.H0_H0 ;  /* 0x200000b3ff977230 */ /* 0x100fe20000004100 */
[----:B------:R-:W4:Y:S01]  /*7960*/  LDL.LU.S16 R27, [R1+0x26] ;  /* 0x00002600011b7983 */ /* 0x000f220000300600 */
[----:B------:R-:W-:Y:S01]  /*7970*/  HADD2.F32 R156, -RZ, R179.H1_H1 ;  /* 0x300000b3ff9c7230 */ /* 0x000fe20000004100 */
[-C--:B------:R-:W-:Y:S01]  /*7980*/  F2FP.F16.E4M3.UNPACK_B R177, R170.reuse ;  /* 0x000000aaffb1723e */ /* 0x080fe200020006ff */
[----:B------:R-:W-:Y:S01]  /*7990*/  HADD2.F32 R143, -RZ, R185.H0_H0 ;  /* 0x200000b9ff8f7230 */ /* 0x000fe20000004100 */
[----:B------:R-:W4:Y:S01]  /*79a0*/  LDL.S16 R5, [R1+0x28] ;  /* 0x0000280001057983 */ /* 0x000f220000100600 */
[----:B------:R-:W-:Y:S01]  /*79b0*/  HADD2.F32 R147, -RZ, R181.H0_H0 ;  /* 0x200000b5ff937230 */ /* 0x000fe20000004100 */
[----:B------:R-:W-:Y:S01]  /*79c0*/  F2FP.F16.E4M3.UNPACK_B R175, R170.H1 ;  /* 0x000000aaffaf723e */ /* 0x000fe200030006ff */
[--C-:B------:R-:W-:Y:S01]  /*79d0*/  HADD2.F32 R157, -RZ, R177.reuse.H0_H0 ;  /* 0x200000b1ff9d7230 */ /* 0x100fe20000004100 */
[----:B------:R-:W4:Y:S01]  /*79e0*/  LDL.LU.S16 R28, [R1+0x2a] ;  /* 0x00002a00011c7983 */ /* 0x000f220000300600 */
[C---:B------:R-:W-:Y:S01]  /*79f0*/  FFMA R16, R155.reuse, R143, R16 ;  /* 0x0000008f9b107223 */ /* 0x040fe20000000010 */
[C---:B------:R-:W-:Y:S01]  /*7a00*/  FFMA R17, R155.reuse, R146, R17 ;  /* 0x000000929b117223 */ /* 0x040fe20000000011 */
[C---:B------:R-:W-:Y:S01]  /*7a10*/  FFMA R18, R155.reuse, R145, R18 ;  /* 0x000000919b127223 */ /* 0x040fe20000000012 */
[----:B------:R-:W4:Y:S01]  /*7a20*/  LDL.S16 R25, [R1+0x2c] ;  /* 0x00002c0001197983 */ /* 0x000f220000100600 */
[C---:B------:R-:W-:Y:S01]  /*7a30*/  FFMA R19, R155.reuse, R148, R19 ;  /* 0x000000949b137223 */ /* 0x040fe20000000013 */
[C---:B------:R-:W-:Y:S01]  /*7a40*/  FFMA R20, R155.reuse, R147, R20 ;  /* 0x000000939b147223 */ /* 0x040fe20000000014 */
[C---:B------:R-:W-:Y:S01]  /*7a50*/  FFMA R21, R155.reuse, R150, R21 ;  /* 0x000000969b157223 */ /* 0x040fe20000000015 */
[----:B------:R-:W4:Y:S01]  /*7a60*/  LDL.LU.S16 R26, [R1+0x2e] ;  /* 0x00002e00011a7983 */ /* 0x000f220000300600 */
[C---:B------:R-:W-:Y:S01]  /*7a70*/  FFMA R22, R155.reuse, R149, R22 ;  /* 0x000000959b167223 */ /* 0x040fe20000000016 */
[----:B------:R-:W-:Y:S01]  /*7a80*/  FFMA R23, R155, R154, R23 ;  /* 0x0000009a9b177223 */ /* 0x000fe20000000017 */
[----:B------:R-:W-:Y:S01]  /*7a90*/  F2FP.SATFINITE.E4M3.F32.PACK_AB_MERGE_C R16, R17, R16, RZ ;  /* 0x000000101110723e */ /* 0x000fe200048070ff */
[----:B------:R-:W4:Y:S01]  /*7aa0*/  LDL.LU.S16 R24, [R1+0x38] ;  /* 0x0000380001187983 */ /* 0x000f220000300600 */
[----:B------:R-:W-:Y:S01]  /*7ab0*/  F2FP.SATFINITE.E4M3.F32.PACK_AB_MERGE_C R20, R21, R20, RZ ;  /* 0x000000141514723e */ /* 0x000fe200048070ff */
[----:B------:R-:W-:Y:S02]  /*7ac0*/  HADD2.F32 R158, -RZ, R177.H1_H1 ;  /* 0x300000b1ff9e7230 */ /* 0x000fe40000004100 */
[C---:B------:R-:W-:Y:S01]  /*7ad0*/  FFMA R120, R155.reuse, R151, R120 ;  /* 0x000000979b787223 */ /* 0x040fe20000000078 */
[----:B------:R-:W4:Y:S01]  /*7ae0*/  LDL.LU.S16 R9, [R1+0x14] ;  /* 0x0000140001097983 */ /* 0x000f220000300600 */
[C---:B------:R-:W-:Y:S01]  /*7af0*/  FFMA R121, R155.reuse, R156, R121 ;  /* 0x0000009c9b797223 */ /* 0x040fe20000000079 */
[C---:B------:R-:W-:Y:S01]  /*7b00*/  FFMA R122, R155.reuse, R157, R122 ;  /* 0x0000009d9b7a7223 */ /* 0x040fe2000000007a */
[----:B------:R-:W-:Y:S01]  /*7b10*/  FFMA R123, R155, R158, R123 ;  /* 0x0000009e9b7b7223 */ /* 0x000fe2000000007b */
[----:B------:R-:W2:Y:S01]  /*7b20*/  LDL.LU.S16 R7, [R1+0x4] ;  /* 0x0000040001077983 */ /* 0x000ea20000300600 */
[----:B------:R-:W-:Y:S01]  /*7b30*/  HADD2.F32 R158, -RZ, R129.H0_H0 ;  /* 0x20000081ff9e7230 */ /* 0x000fe20000004100 */
[----:B------:R-:W-:Y:S01]  /*7b40*/  F2FP.F16.E4M3.UNPACK_B R170, R205 ;  /* 0x000000cdffaa723e */ /* 0x000fe200020006ff */
[--C-:B------:R-:W-:Y:S01]  /*7b50*/  HADD2.F32 R159, -RZ, R175.reuse.H0_H0 ;  /* 0x200000afff9f7230 */ /* 0x100fe20000004100 */
[----:B------:R-:W3:Y:S01]  /*7b60*/  LDL.S16 R6, [R1+0xc] ;  /* 0x00000c0001067983 */ /* 0x000ee20000100600 */
[----:B------:R-:W-:Y:S01]  /*7b70*/  F2FP.SATFINITE.E4M3.F32.PACK_AB_MERGE_C R120, R121, R120, RZ ;  /* 0x000000787978723e */ /* 0x000fe200048070ff */
[C---:B------:R-:W-:Y:S01]  /*7b80*/  FMUL R89, R152.reuse, R89 ;  /* 0x0000005998597220 */ /* 0x040fe20000400000 */
[-C--:B------:R-:W-:Y:S01]  /*7b90*/  F2FP.F16.E4M3.UNPACK_B R246, R160.reuse ;  /* 0x000000a0fff6723e */ /* 0x080fe200020006ff */
[----:B------:R-:W4:Y:S01]  /*7ba0*/  LDL.LU.S16 R8, [R1+0xe] ;  /* 0x00000e0001087983 */ /* 0x000f220000300600 */
[C---:B------:R-:W-:Y:S01]  /*7bb0*/  FFMA R124, R155.reuse, R159, R124 ;  /* 0x0000009f9b7c7223 */ /* 0x040fe2000000007c */
[----:B------:R-:W-:Y:S01]  /*7bc0*/  HADD2.F32 R159, -RZ, R126.H0_H0 ;  /* 0x2000007eff9f7230 */ /* 0x000fe20000004100 */
[----:B------:R-:W-:Y:S01]  /*7bd0*/  F2FP.F16.E4M3.UNPACK_B R245, R160.H1 ;  /* 0x000000a0fff5723e */ /* 0x000fe200030006ff */
[----:B------:R-:W-:Y:S01]  /*7be0*/  HADD2.F32 R160, -RZ, R175.H1_H1 ;  /* 0x300000afffa07230 */ /* 0x000fe20000004100 */
[----:B------:R-:W-:Y:S01]  /*7bf0*/  F2FP.F16.E4M3.UNPACK_B R214, R164 ;  /* 0x000000a4ffd6723e */ /* 0x000fe200020006ff */
[C---:B------:R-:W-:Y:S01]  /*7c00*/  FMUL R90, R152.reuse, R90 ;  /* 0x0000005a985a7220 */ /* 0x040fe20000400000 */
[----:B------:R-:W-:Y:S01]  /*7c10*/  F2FP.F16.E4M3.UNPACK_B R216, R164.H1 ;  /* 0x000000a4ffd8723e */ /* 0x000fe200030006ff */
[----:B------:R-:W-:Y:S02]  /*7c20*/  HADD2.F32 R164, -RZ, R171.H1_H1 ;  /* 0x300000abffa47230 */ /* 0x000fe40000004100 */
[----:B------:R-:W-:Y:S01]  /*7c30*/  FFMA R125, R155, R160, R125 ;  /* 0x000000a09b7d7223 */ /* 0x000fe2000000007d */
[----:B------:R-:W-:Y:S01]  /*7c40*/  F2FP.F16.E4M3.UNPACK_B R218, R165 ;  /* 0x000000a5ffda723e */ /* 0x000fe200020006ff */
[C---:B------:R-:W-:Y:S01]  /*7c50*/  FMUL R93, R152.reuse, R93 ;  /* 0x0000005d985d7220 */ /* 0x040fe20000400000 */
[----:B------:R-:W-:Y:S01]  /*7c60*/  F2FP.F16.E4M3.UNPACK_B R220, R165.H1 ;  /* 0x000000a5ffdc723e */ /* 0x000fe200030006ff */
[--C-:B------:R-:W-:Y:S01]  /*7c70*/  HADD2.F32 R165, -RZ, R169.reuse.H0_H0 ;  /* 0x200000a9ffa57230 */ /* 0x100fe20000004100 */
[-C--:B------:R-:W-:Y:S01]  /*7c80*/  F2FP.F16.E4M3.UNPACK_B R222, R166.reuse ;  /* 0x000000a6ffde723e */ /* 0x080fe200020006ff */
[----:B------:R-:W-:Y:S01]  /*7c90*/  HADD2.F32 R171, -RZ, R172.H0_H0 ;  /* 0x200000acffab7230 */ /* 0x000fe20000004100 */
[----:B------:R-:W-:Y:S01]  /*7ca0*/  F2FP.F16.E4M3.UNPACK_B R224, R166.H1 ;  /* 0x000000a6ffe0723e */ /* 0x000fe200030006ff */
[----:B------:R-:W-:Y:S01]  /*7cb0*/  HADD2.F32 R166, -RZ, R169.H1_H1 ;  /* 0x300000a9ffa67230 */ /* 0x000fe20000004100 */
[-C--:B------:R-:W-:Y:S01]  /*7cc0*/  F2FP.F16.E4M3.UNPACK_B R226, R167.reuse ;  /* 0x000000a7ffe2723e */ /* 0x080fe200020006ff */
[----:B------:R-:W-:Y:S01]  /*7cd0*/  HADD2.F32 R169, -RZ, R170.H0_H0 ;  /* 0x200000aaffa97230 */ /* 0x000fe20000004100 */
[----:B------:R-:W-:Y:S01]  /*7ce0*/  F2FP.F16.E4M3.UNPACK_B R228, R167.H1 ;  /* 0x000000a7ffe4723e */ /* 0x000fe200030006ff */
[--C-:B------:R-:W-:Y:S01]  /*7cf0*/  HADD2.F32 R167, -RZ, R168.reuse.H0_H0 ;  /* 0x200000a8ffa77230 */ /* 0x100fe20000004100 */
[----:B------:R-:W-:Y:S01]  /*7d00*/  F2FP.SATFINITE.E4M3.F32.PACK_AB_MERGE_C R124, R125, R124, RZ ;  /* 0x0000007c7d7c723e */ /* 0x000fe200048070ff */
[----:B------:R-:W-:Y:S02]  /*7d10*/  HADD2.F32 R168, -RZ, R168.H1_H1 ;  /* 0x300000a8ffa87230 */ /* 0x000fe40000004100 */
[C---:B------:R-:W-:Y:S01]  /*7d20*/  FMUL R94, R152.reuse, R94 ;  /* 0x0000005e985e7220 */ /* 0x040fe20000400000 */
[----:B------:R-:W-:Y:S01]  /*7d30*/  HADD2.F32 R170, -RZ, R170.H1_H1 ;  /* 0x300000aaffaa7230 */ /* 0x000fe20000004100 */
[-C--:B------:R-:W-:Y:S01]  /*7d40*/  F2FP.F16.E4M3.UNPACK_B R174, R206.reuse ;  /* 0x000000ceffae723e */ /* 0x080fe200020006ff */
[----:B------:R-:W-:Y:S01]  /*7d50*/  HADD2.F32 R172, -RZ, R172.H1_H1 ;  /* 0x300000acffac7230 */ /* 0x000fe20000004100 */
[----:B------:R-:W-:Y:S01]  /*7d60*/  F2FP.F16.E4M3.UNPACK_B R176, R206.H1 ;  /* 0x000000ceffb0723e */ /* 0x000fe200030006ff */
[C---:B------:R-:W-:Y:S01]  /*7d70*/  FMUL R96, R152.reuse, R96 ;  /* 0x0000006098607220 */ /* 0x040fe20000400000 */
[C---:B------:R-:W-:Y:S01]  /*7d80*/  FMUL R97, R152.reuse, R97 ;  /* 0x0000006198617220 */ /* 0x040fe20000400000 */
[--C-:B------:R-:W-:Y:S02]  /*7d90*/  HADD2.F32 R173, -RZ, R174.reuse.H0_H0 ;  /* 0x200000aeffad7230 */ /* 0x100fe40000004100 */
[C---:B------:R-:W-:Y:S01]  /*7da0*/  FMUL R98, R152.reuse, R98 ;  /* 0x0000006298627220 */ /* 0x040fe20000400000 */
[----:B------:R-:W-:Y:S02]  /*7db0*/  HADD2.F32 R174, -RZ, R174.H1_H1 ;  /* 0x300000aeffae7230 */ /* 0x000fe40000004100 */
[C---:B------:R-:W-:Y:S01]  /*7dc0*/  FMUL R99, R152.reuse, R99 ;  /* 0x0000006398637220 */ /* 0x040fe20000400000 */
[--C-:B------:R-:W-:Y:S01]  /*7dd0*/  HADD2.F32 R175, -RZ, R176.reuse.H0_H0 ;  /* 0x200000b0ffaf7230 */ /* 0x100fe20000004100 */
[-C--:B------:R-:W-:Y:S01]  /*7de0*/  F2FP.F16.E4M3.UNPACK_B R178, R207.reuse ;  /* 0x000000cfffb2723e */ /* 0x080fe200020006ff */
[----:B------:R-:W-:Y:S01]  /*7df0*/  HADD2.F32 R176, -RZ, R176.H1_H1 ;  /* 0x300000b0ffb07230 */ /* 0x000fe20000004100 */
[----:B------:R-:W-:Y:S01]  /*7e00*/  F2FP.F16.E4M3.UNPACK_B R180, R207.H1 ;  /* 0x000000cfffb4723e */ /* 0x000fe200030006ff */
[C---:B------:R-:W-:Y:S01]  /*7e10*/  FMUL R100, R152.reuse, R100 ;  /* 0x0000006498647220 */ /* 0x040fe20000400000 */
[-C--:B------:R-:W-:Y:S01]  /*7e20*/  F2FP.F16.E4M3.UNPACK_B R182, R192.reuse ;  /* 0x000000c0ffb6723e */ /* 0x080fe200020006ff */
[--C-:B------:R-:W-:Y:S01]  /*7e30*/  HADD2.F32 R177, -RZ, R178.reuse.H0_H0 ;  /* 0x200000b2ffb17230 */ /* 0x100fe20000004100 */
[----:B------:R-:W-:Y:S01]  /*7e40*/  F2FP.F16.E4M3.UNPACK_B R184, R192.H1 ;  /* 0x000000c0ffb8723e */ /* 0x000fe200030006ff */
[----:B------:R-:W-:Y:S02]  /*7e50*/  HADD2.F32 R178, -RZ, R178.H1_H1 ;  /* 0x300000b2ffb27230 */ /* 0x000fe40000004100 */
[C---:B------:R-:W-:Y:S01]  /*7e60*/  FMUL R101, R152.reuse, R101 ;  /* 0x0000006598657220 */ /* 0x040fe20000400000 */
[--C-:B------:R-:W-:Y:S01]  /*7e70*/  HADD2.F32 R179, -RZ, R180.reuse.H0_H0 ;  /* 0x200000b4ffb37230 */ /* 0x100fe20000004100 */
[----:B------:R-:W-:Y:S01]  /*7e80*/  F2FP.F16.E4M3.UNPACK_B R186, R193 ;  /* 0x000000c1ffba723e */ /* 0x000fe200020006ff */
[C---:B------:R-:W-:Y:S01]  /*7e90*/  FMUL R102, R152.reuse, R102 ;  /* 0x0000006698667220 */ /* 0x040fe20000400000 */
[----:B------:R-:W-:Y:S02]  /*7ea0*/  HADD2.F32 R180, -RZ, R180.H1_H1 ;  /* 0x300000b4ffb47230 */ /* 0x000fe40000004100 */
[C---:B------:R-:W-:Y:S01]  /*7eb0*/  FMUL R103, R152.reuse, R103 ;  /* 0x0000006798677220 */ /* 0x040fe20000400000 */
[--C-:B------:R-:W-:Y:S01]  /*7ec0*/  HADD2.F32 R181, -RZ, R182.reuse.H0_H0 ;  /* 0x200000b6ffb57230 */ /* 0x100fe20000004100 */
[----:B------:R-:W-:Y:S01]  /*7ed0*/  F2FP.F16.E4M3.UNPACK_B R188, R193.H1 ;  /* 0x000000c1ffbc723e */ /* 0x000fe200030006ff */
[----:B------:R-:W-:Y:S01]  /*7ee0*/  HADD2.F32 R182, -RZ, R182.H1_H1 ;  /* 0x300000b6ffb67230 */ /* 0x000fe20000004100 */
[----:B------:R-:W-:Y:S01]  /*7ef0*/  F2FP.F16.E4M3.UNPACK_B R190, R194 ;  /* 0x000000c2ffbe723e */ /* 0x000fe200020006ff */
[--C-:B------:R-:W-:Y:S02]  /*7f00*/  HADD2.F32 R183, -RZ, R184.reuse.H0_H0 ;  /* 0x200000b8ffb77230 */ /* 0x100fe40000004100 */
[C---:B------:R-:W-:Y:S01]  /*7f10*/  FMUL R107, R152.reuse, R107 ;  /* 0x0000006b986b7220 */ /* 0x040fe20000400000 */
[----:B------:R-:W-:Y:S02]  /*7f20*/  HADD2.F32 R184, -RZ, R184.H1_H1 ;  /* 0x300000b8ffb87230 */ /* 0x000fe40000004100 */
[C---:B------:R-:W-:Y:S01]  /*7f30*/  FMUL R108, R152.reuse, R108 ;  /* 0x0000006c986c7220 */ /* 0x040fe20000400000 */
        /* <DEDUP_REMOVED lines=9> */
[--C-:B------:R-:W-:Y:S02]  /*7fd0*/  HADD2.F32 R189, -RZ, R190.reuse.H0_H0 ;  /* 0x200000beffbd7230 */ /* 0x100fe40000004100 */
[C---:B------:R-:W-:Y:S01]  /*7fe0*/  FMUL R112, R152.reuse, R112 ;  /* 0x0000007098707220 */ /* 0x040fe20000400000 */
[----:B------:R-:W-:Y:S01]  /*7ff0*/  HADD2.F32 R190, -RZ, R190.H1_H1 ;  /* 0x300000beffbe7230 */ /* 0x000fe20000004100 */
[----:B------:R-:W-:Y:S01]  /*8000*/  F2FP.F16.E4M3.UNPACK_B R196, R195.H1 ;  /* 0x000000c3ffc4723e */ /* 0x000fe200030006ff */
        /* <DEDUP_REMOVED lines=41> */
[--C-:B------:R-:W-:Y:S02]  /*82a0*/  HADD2.F32 R207, -RZ, R208.reuse.H0_H0 ;  /* 0x200000d0ffcf7230 */ /* 0x100fe40000004100 */
[C---:B------:R-:W-:Y:S01]  /*82b0*/  FMUL R66, R152.reuse, R66 ;  /* 0x0000004298427220 */ /* 0x040fe20000400000 */
[----:B------:R-:W-:Y:S02]  /*82c0*/  HADD2.F32 R208, -RZ, R208.H1_H1 ;  /* 0x300000d0ffd07230 */ /* 0x000fe40000004100 */
        /* <DEDUP_REMOVED lines=47> */
[-C--:B------:R-:W-:Y:S01]  /*85c0*/  F2FP.F16.E4M3.UNPACK_B R237, R242.reuse ;  /* 0x000000f2ffed723e */ /* 0x080fe200020006ff */
[--C-:B------:R-:W-:Y:S01]  /*85d0*/  HADD2.F32 R231, -RZ, R232.reuse.H0_H0 ;  /* 0x200000e8ffe77230 */ /* 0x100fe20000004100 */
[----:B------:R-:W-:Y:S01]  /*85e0*/  F2FP.F16.E4M3.UNPACK_B R239, R242.H1 ;  /* 0x000000f2ffef723e */ /* 0x000fe200030006ff */
[----:B------:R-:W-:Y:S01]  /*85f0*/  HADD2.F32 R232, -RZ, R232.H1_H1 ;  /* 0x300000e8ffe87230 */ /* 0x000fe20000004100 */
[-C--:B------:R-:W-:Y:S01]  /*8600*/  F2FP.F16.E4M3.UNPACK_B R241, R243.reuse ;  /* 0x000000f3fff1723e */ /* 0x080fe200020006ff */
[--C-:B------:R-:W-:Y:S01]  /*8610*/  HADD2.F32 R233, -RZ, R234.reuse.H0_H0 ;  /* 0x200000eaffe97230 */ /* 0x100fe20000004100 */
[----:B------:R-:W-:Y:S01]  /*8620*/  F2FP.F16.E4M3.UNPACK_B R243, R243.H1 ;  /* 0x000000f3fff3723e */ /* 0x000fe200030006ff */
        /* <DEDUP_REMOVED lines=40> */
[----:B------:R-:W-:Y:S01]  /*88b0*/  HADD2.F32 R250, -RZ, R250.H1_H1 ;  /* 0x300000fafffa7230 */ /* 0x000fe20000004100 */
[----:B------:R-:W-:Y:S01]  /*88c0*/  UIADD3 UR6, UPT, UPT, UR43, 0x1, URZ ;  /* 0x000000012b067890 */ /* 0x000fe2000fffe0ff */
[--C-:B------:R-:W-:Y:S01]  /*88d0*/  HADD2.F32 R147, -RZ, R251.reuse.H0_H0 ;  /* 0x200000fbff937230 */ /* 0x100fe20000004100 */
[----:B------:R-:W-:Y:S01]  /*88e0*/  BSSY.RECONVERGENT B0, `(.L_x_111) ;  /* 0x0000186000007945 */ /* 0x000fe20003800200 */
[----:B------:R-:W-:Y:S02]  /*88f0*/  HADD2.F32 R252, -RZ, R251.H1_H1 ;  /* 0x300000fbfffc7230 */ /* 0x000fe40000004100 */
[--C-:B------:R-:W-:Y:S02]  /*8900*/  HADD2.F32 R150, -RZ, R247.reuse.H0_H0 ;  /* 0x200000f7ff967230 */ /* 0x100fe40000004100 */
[----:B------:R-:W-:Y:S02]  /*8910*/  HADD2.F32 R247, -RZ, R247.H1_H1 ;  /* 0x300000f7fff77230 */ /* 0x000fe40000004100 */
[--C-:B------:R-:W-:Y:S02]  /*8920*/  HADD2.F32 R149, -RZ, R249.reuse.H0_H0 ;  /* 0x200000f9ff957230 */ /* 0x100fe40000004100 */
[----:B------:R-:W-:Y:S02]  /*8930*/  HADD2.F32 R249, -RZ, R249.H1_H1 ;  /* 0x300000f9fff97230 */ /* 0x000fe40000004100 */
[--C-:B------:R-:W-:Y:S02]  /*8940*/  HADD2.F32 R251, -RZ, R153.reuse.H0_H0 ;  /* 0x20000099fffb7230 */ /* 0x100fe40000004100 */
[----:B------:R-:W-:Y:S02]  /*8950*/  HADD2.F32 R153, -RZ, R153.H1_H1 ;  /* 0x30000099ff997230 */ /* 0x000fe40000004100 */
[----:B----4-:R-:W-:Y:S02]  /*8960*/  HADD2.F32 R8, -RZ, R8.H0_H0 ;  /* 0x20000008ff087230 */ /* 0x010fe40000004100 */
[----:B--2---:R-:W-:Y:S02]  /*8970*/  HADD2.F32 R10, -RZ, R7.H0_H0 ;  /* 0x20000007ff0a7230 */ /* 0x004fe40000004100 */
[----:B------:R-:W-:Y:S01]  /*8980*/  HADD2.F32 R7, -RZ, R104.H0_H0 ;  /* 0x20000068ff077230 */ /* 0x000fe20000004100 */
[----:B------:R-:W-:Y:S01]  /*8990*/  F2FP.SATFINITE.E4M3.F32.PACK_AB_MERGE_C R104, R15, R14, R16 ;  /* 0x0000000e0f68723e */ /* 0x000fe20004807010 */
[----:B---3--:R-:W-:Y:S01]  /*89a0*/  HADD2.F32 R6, -RZ, R6.H0_H0 ;  /* 0x20000006ff067230 */ /* 0x008fe20000004100 */
[----:B------:R-:W-:Y:S01]  /*89b0*/  STL [R1], R10 ;  /* 0x0000000a01007387 */ /* 0x000fe20000100800 */
[----:B------:R-:W-:Y:S02]  /*89c0*/  HADD2.F32 R154, -RZ, R32.H0_H0 ;  /* 0x20000020ff9a7230 */ /* 0x000fe40000004100 */
[----:B------:R-:W-:Y:S01]  /*89d0*/  HADD2.F32 R151, -RZ, R30.H0_H0 ;  /* 0x2000001eff977230 */ /* 0x000fe20000004100 */
[----:B------:R1:W-:Y:S01]  /*89e0*/  STL [R1+0x4], R7 ;  /* 0x0000040701007387 */ /* 0x0003e20000100800 */
[----:B------:R-:W-:Y:S02]  /*89f0*/  HADD2.F32 R156, -RZ, R5.H0_H0 ;  /* 0x20000005ff9c7230 */ /* 0x000fe40000004100 */
[----:B------:R-:W-:Y:S01]  /*8a00*/  HADD2.F32 R157, -RZ, R25.H0_H0 ;  /* 0x20000019ff9d7230 */ /* 0x000fe20000004100 */
[----:B------:R2:W-:Y:S01]  /*8a10*/  STL [R1+0x8], R6 ;  /* 0x0000080601007387 */ /* 0x0005e20000100800 */
[----:B------:R-:W-:Y:S03]  /*8a20*/  HADD2.F32 R160, -RZ, R24.H0_H0 ;  /* 0x20000018ffa07230 */ /* 0x000fe60000004100 */
[----:B------:R-:W-:Y:S01]  /*8a30*/  STL [R1+0xc], R8 ;  /* 0x00000c0801007387 */ /* 0x000fe20000100800 */
[----:B-1----:R-:W-:Y:S02]  /*8a40*/  HADD2.F32 R7, -RZ, R9.H0_H0 ;  /* 0x20000009ff077230 */ /* 0x002fe40000004100 */
[----:B--2---:R-:W-:Y:S03]  /*8a50*/  HADD2.F32 R6, -RZ, R3.H0_H0 ;  /* 0x20000003ff067230 */ /* 0x004fe60000004100 */
[----:B------:R-:W-:Y:S01]  /*8a60*/  STL [R1+0x10], R7 ;  /* 0x0000100701007387 */ /* 0x000fe20000100800 */
[----:B------:R-:W-:Y:S02]  /*8a70*/  HADD2.F32 R3, -RZ, R0.H0_H0 ;  /* 0x20000000ff037230 */ /* 0x000fe40000004100 */
[----:B------:R-:W-:Y:S01]  /*8a80*/  HADD2.F32 R0, -RZ, R4.H0_H0 ;  /* 0x20000004ff007230 */ /* 0x000fe20000004100 */
[----:B------:R-:W-:Y:S01]  /*8a90*/  STL [R1+0x14], R6 ;  /* 0x0000140601007387 */ /* 0x000fe20000100800 */
[----:B------:R-:W-:Y:S03]  /*8aa0*/  F2FP.SATFINITE.E4M3.F32.PACK_AB_MERGE_C R4, R19, R18, R20 ;  /* 0x000000121304723e */ /* 0x000fe60004807014 */
[----:B------:R-:W-:Y:S04]  /*8ab0*/  STL [R1+0x18], R3 ;  /* 0x0000180301007387 */ /* 0x000fe80000100800 */
[----:B------:R1:W-:Y:S02]  /*8ac0*/  STL [R1+0x1c], R0 ;  /* 0x00001c0001007387 */ /* 0x0003e40000100800 */
[----:B-1----:R-:W-:Y:S05]  /*8ad0*/  HADD2.F32 R0, -RZ, R29.H0_H0 ;  /* 0x2000001dff007230 */ /* 0x002fea0000004100 */
[----:B------:R1:W-:Y:S02]  /*8ae0*/  STL [R1+0x20], R0 ;  /* 0x0000200001007387 */ /* 0x0003e40000100800 */
[----:B-1----:R-:W-:Y:S05]  /*8af0*/  HADD2.F32 R0, -RZ, R27.H0_H0 ;  /* 0x2000001bff007230 */ /* 0x002fea0000004100 */
[----:B------:R1:W-:Y:S02]  /*8b00*/  STL [R1+0x24], R0 ;  /* 0x0000240001007387 */ /* 0x0003e40000100800 */
[----:B-1----:R-:W-:Y:S05]  /*8b10*/  HADD2.F32 R0, -RZ, R28.H0_H0 ;  /* 0x2000001cff007230 */ /* 0x002fea0000004100 */
[----:B------:R1:W-:Y:S02]  /*8b20*/  STL [R1+0x28], R0 ;  /* 0x0000280001007387 */ /* 0x0003e40000100800 */
[----:B-1----:R-:W-:Y:S05]  /*8b30*/  HADD2.F32 R0, -RZ, R26.H0_H0 ;  /* 0x2000001aff007230 */ /* 0x002fea0000004100 */
[----:B------:R1:W-:Y:S04]  /*8b40*/  STL [R1+0x2c], R0 ;  /* 0x00002c0001007387 */ /* 0x0003e80000100800 */
[----:B------:R-:W2:Y:S01]  /*8b50*/  LDL.LU R129, [R1+0x74] ;  /* 0x0000740001817983 */ /* 0x000ea20000300800 */
[----:B-1----:R-:W-:Y:S03]  /*8b60*/  HADD2.F32 R0, -RZ, R128.H0_H0 ;  /* 0x20000080ff007230 */ /* 0x002fe60000004100 */
[----:B------:R-:W3:Y:S04]  /*8b70*/  LDL.LU R128, [R1+0x70] ;  /* 0x0000700001807983 */ /* 0x000ee80000300800 */
[----:B------:R1:W-:Y:S04]  /*8b80*/  STL [R1+0x30], R0 ;  /* 0x0000300001007387 */ /* 0x0003e80000100800 */
[----:B------:R-:W4:Y:S01]  /*8b90*/  LDL.LU R126, [R1+0x6c] ;  /* 0x00006c00017e7983 */ /* 0x000f220000300800 */
[----:B-1----:R-:W-:Y:S03]  /*8ba0*/  HADD2.F32 R0, -RZ, R127.H0_H0 ;  /* 0x2000007fff007230 */ /* 0x002fe60000004100 */
[----:B------:R-:W2:Y:S04]  /*8bb0*/  LDL.LU R127, [R1+0x68] ;  /* 0x00006800017f7983 */ /* 0x000ea80000300800 */
[----:B------:R1:W-:Y:S04]  /*8bc0*/  STL [R1+0x34], R0 ;  /* 0x0000340001007387 */ /* 0x0003e80000100800 */
[----:B------:R-:W3:Y:S04]  /*8bd0*/  LDL.S16 R3, [R1+0x4a] ;  /* 0x00004a0001037983 */ /* 0x000ee80000100600 */
[----:B-1----:R-:W3:Y:S01]  /*8be0*/  LDL.S16 R0, [R1+0x46] ;  /* 0x0000460001007983 */ /* 0x002ee20000100600 */
[C---:B----4-:R-:W-:Y:S01]  /*8bf0*/  FFMA R126, R155.reuse, R161, R126 ;  /* 0x000000a19b7e7223 */ /* 0x050fe2000000007e */
[C---:B--2---:R-:W-:Y:S01]  /*8c00*/  FFMA R127, R155.reuse, R162, R127 ;  /* 0x000000a29b7f7223 */ /* 0x044fe2000000007f */
[C---:B---3--:R-:W-:Y:S01]  /*8c10*/  FFMA R128, R155.reuse, R163, R128 ;  /* 0x000000a39b807223 */ /* 0x048fe20000000080 */
[C---:B------:R-:W-:Y:S01]  /*8c20*/  FFMA R129, R155.reuse, R164, R129 ;  /* 0x000000a49b817223 */ /* 0x040fe20000000081 */
[----:B------:R-:W2:Y:S01]  /*8c30*/  LDL.S16 R163, [R1+0x40] ;  /* 0x0000400001a37983 */ /* 0x000ea20000100600 */
[----:B------:R-:W-:Y:S01]  /*8c40*/  MOV R164, R4 ;  /* 0x0000000400a47202 */ /* 0x000fe20000000f00 */
[----:B------:R-:W-:Y:S01]  /*8c50*/  FFMA R88, R155, R165, R88 ;  /* 0x000000a59b587223 */ /* 0x000fe20000000058 */
[----:B------:R-:W-:Y:S01]  /*8c60*/  F2FP.SATFINITE.E4M3.F32.PACK_AB_MERGE_C R165, R23, R22, R120 ;  /* 0x0000001617a5723e */ /* 0x000fe20004807078 */
[----:B------:R-:W3:Y:S01]  /*8c70*/  LDL.LU.S16 R162, [R1+0x42] ;  /* 0x0000420001a27983 */ /* 0x000ee20000300600 */
[----:B------:R-:W-:Y:S01]  /*8c80*/  F2FP.SATFINITE.E4M3.F32.PACK_AB_MERGE_C R128, R129, R128, RZ ;  /* 0x000000808180723e */ /* 0x000fe200048070ff */
[----:B------:R-:W-:Y:S01]  /*8c90*/  FFMA R89, R155, R166, R89 ;  /* 0x000000a69b597223 */ /* 0x000fe20000000059 */
[----:B------:R-:W-:Y:S01]  /*8ca0*/  F2FP.SATFINITE.E4M3.F32.PACK_AB_MERGE_C R166, R123, R122, R124 ;  /* 0x0000007a7ba6723e */ /* 0x000fe2000480707c */
[----:B------:R-:W4:Y:S01]  /*8cb0*/  LDL.S16 R161, [R1+0x3c] ;  /* 0x00003c0001a17983 */ /* 0x000f220000100600 */
[C---:B------:R-:W-:Y:S01]  /*8cc0*/  FFMA R90, R155.reuse, R167, R90 ;  /* 0x000000a79b5a7223 */ /* 0x040fe2000000005a */
[C---:B------:R-:W-:Y:S01]  /*8cd0*/  FFMA R91, R155.reuse, R168, R91 ;  /* 0x000000a89b5b7223 */ /* 0x040fe2000000005b */
[----:B------:R-:W-:Y:S01]  /*8ce0*/  FFMA R92, R155, R169, R92 ;  /* 0x000000a99b5c7223 */ /* 0x000fe2000000005c */
[----:B------:R-:W4:Y:S01]  /*8cf0*/  LDL.LU.S16 R125, [R1+0x3e] ;  /* 0x00003e00017d7983 */ /* 0x000f220000300600 */
[----:B------:R-:W-:Y:S01]  /*8d00*/  F2FP.SATFINITE.E4M3.F32.PACK_AB_MERGE_C R167, R127, R126, R128 ;  /* 0x0000007e7fa7723e */ /* 0x000fe20004807080 */
[----:B------:R-:W-:Y:S01]  /*8d10*/  FFMA R93, R155, R170, R93 ;  /* 0x000000aa9b5d7223 */ /* 0x000fe2000000005d */
[----:B------:R-:W-:Y:S01]  /*8d20*/  MOV R170, R105 ;  /* 0x0000006900aa7202 */ /* 0x000fe20000000f00 */
[----:B------:R-:W4:Y:S01]  /*8d30*/  LDL.LU.S16 R168, [R1+0x44] ;  /* 0x0000440001a87983 */ /* 0x000f220000300600 */
[----:B------:R-:W-:Y:S01]  /*8d40*/  F2FP.SATFINITE.E4M3.F32.PACK_AB_MERGE_C R90, R91, R90, RZ ;  /* 0x0000005a5b5a723e */ /* 0x000fe200048070ff */
[----:B------:R-:W-:Y:S01]  /*8d50*/  FFMA R94, R155, R171, R94 ;  /* 0x000000ab9b5e7223 */ /* 0x000fe2000000005e */
[----:B------:R-:W-:Y:S01]  /*8d60*/  MOV R171, R104 ;  /* 0x0000006800ab7202 */ /* 0x000fe20000000f00 */
[----:B------:R-:W4:Y:S01]  /*8d70*/  LDL.LU.S16 R169, [R1+0x48] ;  /* 0x0000480001a97983 */ /* 0x000f220000300600 */
[----:B------:R-:W-:Y:S01]  /*8d80*/  F2FP.SATFINITE.E4M3.F32.PACK_AB_MERGE_C R120, R89, R88, R90 ;  /* 0x000000585978723e */ /* 0x000fe2000480705a */
[----:B------:R-:W-:Y:S02]  /*8d90*/  HADD2.F32 R88, -RZ, R3.H0_H0 ;  /* 0x20000003ff587230 */ /* 0x000fe40000004100 */
[C---:B------:R-:W-:Y:S01]  /*8da0*/  FFMA R95, R155.reuse, R172, R95 ;  /* 0x000000ac9b5f7223 */ /* 0x040fe2000000005f */
[----:B------:R-:W1:Y:S01]  /*8db0*/  S2R R3, SR_TID.X ;  /* 0x0000000000037919 */ /* 0x000e620000002100 */
[C---:B------:R-:W-:Y:S01]  /*8dc0*/  FFMA R96, R155.reuse, R173, R96 ;  /* 0x000000ad9b607223 */ /* 0x040fe20000000060 */
[C---:B------:R-:W-:Y:S01]  /*8dd0*/  FFMA R97, R155.reuse, R174, R97 ;  /* 0x000000ae9b617223 */ /* 0x040fe20000000061 */
[----:B------:R-:W-:Y:S01]  /*8de0*/  FFMA R98, R155, R175, R98 ;  /* 0x000000af9b627223 */ /* 0x000fe20000000062 */
[----:B------:R-:W1:Y:S01]  /*8df0*/  LDTM.x32 R4, tmem[UR4+0x80] ;  /* 0x00008004000479ee */ /* 0x000e6200082c0000 */
[----:B------:R-:W-:Y:S01]  /*8e00*/  F2FP.SATFINITE.E4M3.F32.PACK_AB_MERGE_C R94, R95, R94, RZ ;  /* 0x0000005e5f5e723e */ /* 0x000fe200048070ff */
[----:B------:R-:W-:Y:S01]  /*8e10*/  HADD2.F32 R90, -RZ, R0.H0_H0 ;  /* 0x20000000ff5a7230 */ /* 0x000fe20000004100 */
[----:B------:R-:W-:Y:S01]  /*8e20*/  UIADD3 UR4, UPT, UPT, UR5, 0x198, URZ ;  /* 0x0000019805047890 */ /* 0x000fe2000fffe0ff */
[----:B------:R-:W-:Y:S01]  /*8e30*/  FFMA R99, R155, R176, R99 ;  /* 0x000000b09b637223 */ /* 0x000fe20000000063 */
[----:B------:R-:W-:Y:S01]  /*8e40*/  F2FP.SATFINITE.E4M3.F32.PACK_AB_MERGE_C R121, R93, R92, R94 ;  /* 0x0000005c5d79723e */ /* 0x000fe2000480705e */
[----:B------:R-:W-:Y:S01]  /*8e50*/  NOP ;  /* 0x0000000000007918 */ /* 0x000fe20000000000 */
[----:B------:R-:W-:Y:S01]  /*8e60*/  UPRMT UR4, UR61, 0x654, UR4 ;  /* 0x000006543d047896 */ /* 0x000fe20008000004 */
[----:B------:R-:W-:Y:S01]  /*8e70*/  FFMA R100, R155, R177, R100 ;  /* 0x000000b19b647223 */ /* 0x000fe20000000064 */
[----:B------:R-:W-:Y:S01]  /*8e80*/  F2FP.SATFINITE.E4M3.F32.PACK_AB_MERGE_C R122, R99, R98, RZ ;  /* 0x00000062637a723e */ /* 0x000fe200048070ff */
[C---:B------:R-:W-:Y:S01]  /*8e90*/  FFMA R101, R155.reuse, R178, R101 ;  /* 0x000000b29b657223 */ /* 0x040fe20000000065 */
[C---:B------:R-:W-:Y:S01]  /*8ea0*/  FFMA R102, R155.reuse, R179, R102 ;  /* 0x000000b39b667223 */ /* 0x040fe20000000066 */
[----:B------:R-:W-:Y:S01]  /*8eb0*/  FFMA R103, R155, R180, R103 ;  /* 0x000000b49b677223 */ /* 0x000fe20000000067 */
[----:B------:R-:W-:Y:S03]  /*8ec0*/  F2FP.SATFINITE.E4M3.F32.PACK_AB_MERGE_C R122, R97, R96, R122 ;  /* 0x00000060617a723e */ /* 0x000fe6000480707a */
[----:B-1----:R-:W-:Y:S01]  /*8ed0*/  SYNCS.ARRIVE.TRANS64.RED.A1T0 RZ, [UR4], RZ ;  /* 0x000000ffffff79a7 */ /* 0x002fe20008100404 */
[----:B------:R-:W-:Y:S01]  /*8ee0*/  F2FP.SATFINITE.E4M3.F32.PACK_AB_MERGE_C R102, R103, R102, RZ ;  /* 0x000000666766723e */ /* 0x000fe200048070ff */
[C---:B------:R-:W-:Y:S01]  /*8ef0*/  FMUL R6, R152.reuse, R6 ;  /* 0x0000000698067220 */ /* 0x040fe20000400000 */
[C---:B------:R-:W-:Y:S01]  /*8f00*/  FMUL R7, R152.reuse, R7 ;  /* 0x0000000798077220 */ /* 0x040fe20000400000 */
[C---:B------:R-:W-:Y:S01]  /*8f10*/  FMUL R10, R152.reuse, R10 ;  /* 0x0000000a980a7220 */ /* 0x040fe20000400000 */
[C---:B------:R-:W-:Y:S01]  /*8f20*/  FMUL R11, R152.reuse, R11 ;  /* 0x0000000b980b7220 */ /* 0x040fe20000400000 */
[C---:B------:R-:W-:Y:S01]  /*8f30*/  SHF.L.U32 R0, R3.reuse, 0x5, RZ ;  /* 0x0000000503007819 */ /* 0x040fe200000006ff */
[C---:B------:R-:W-:Y:S01]  /*8f40*/  FMUL R14, R152.reuse, R14 ;  /* 0x0000000e980e7220 */ /* 0x040fe20000400000 */
[----:B------:R-:W-:Y:S01]  /*8f50*/  SHF.L.U32 R3, R3, 0x2, RZ ;  /* 0x0000000203037819 */ /* 0x000fe200000006ff */
[----:B------:R-:W-:Y:S01]  /*8f60*/  FMUL R15, R152, R15 ;  /* 0x0000000f980f7220 */ /* 0x000fe20000400000 */
[----:B------:R-:W-:Y:S01]  /*8f70*/  LOP3.LUT R94, R0, 0x80, RZ, 0xc0, !PT ;  /* 0x00000080005e7812 */ /* 0x000fe200078ec0ff */
[----:B------:R-:W-:Y:S01]  /*8f80*/  FMUL R18, R152, R18 ;  /* 0x0000001298127220 */ /* 0x000fe20000400000 */
[----:B------:R-:W-:Y:S01]  /*8f90*/  LOP3.LUT P0, RZ, R0, 0x80, RZ, 0xc0, !PT ;  /* 0x0000008000ff7812 */ /* 0x000fe2000780c0ff */
[----:B------:R-:W-:Y:S01]  /*8fa0*/  FMUL R19, R152, R19 ;  /* 0x0000001398137220 */ /* 0x000fe20000400000 */
[----:B------:R-:W-:Y:S01]  /*8fb0*/  LOP3.LUT R3, R94, 0x10, R3, 0xf8, !PT ;  /* 0x000000105e037812 */ /* 0x000fe200078ef803 */
[C---:B------:R-:W-:Y:S01]  /*8fc0*/  FMUL R22, R152.reuse, R22 ;  /* 0x0000001698167220 */ /* 0x040fe20000400000 */
[C---:B------:R-:W-:Y:S01]  /*8fd0*/  FMUL R23, R152.reuse, R23 ;  /* 0x0000001798177220 */ /* 0x040fe20000400000 */
[C---:B------:R-:W-:Y:S01]  /*8fe0*/  FMUL R26, R152.reuse, R26 ;  /* 0x0000001a981a7220 */ /* 0x040fe20000400000 */
[----:B------:R-:W-:Y:S01]  /*8ff0*/  LOP3.LUT R98, R3, 0xf60, R0, 0xf8, !PT ;  /* 0x00000f6003627812 */ /* 0x000fe200078ef800 */
[C---:B------:R-:W-:Y:S01]  /*9000*/  FMUL R0, R152.reuse, R4 ;  /* 0x0000000498007220 */ /* 0x040fe20000400000 */
[C---:B------:R-:W-:Y:S01]  /*9010*/  FMUL R4, R152.reuse, R8 ;  /* 0x0000000898047220 */ /* 0x040fe20000400000 */
[C---:B------:R-:W-:Y:S01]  /*9020*/  FMUL R8, R152.reuse, R12 ;  /* 0x0000000c98087220 */ /* 0x040fe20000400000 */
[C---:B------:R-:W-:Y:S01]  /*9030*/  FMUL R12, R152.reuse, R16 ;  /* 0x00000010980c7220 */ /* 0x040fe20000400000 */
[C---:B------:R-:W-:Y:S01]  /*9040*/  FMUL R16, R152.reuse, R20 ;  /* 0x0000001498107220 */ /* 0x040fe20000400000 */
[C---:B------:R-:W-:Y:S01]  /*9050*/  FMUL R20, R152.reuse, R24 ;  /* 0x0000001898147220 */ /* 0x040fe20000400000 */
[C---:B------:R-:W-:Y:S01]  /*9060*/  FMUL R24, R152.reuse, R28 ;  /* 0x0000001c98187220 */ /* 0x040fe20000400000 */
[----:B------:R-:W-:Y:S01]  /*9070*/  FMUL R28, R152, R32 ;  /* 0x00000020981c7220 */ /* 0x000fe20000400000 */
[----:B------:R-:W-:Y:S01]  /*9080*/  IADD3 R32, PT, PT, R98, UR44, RZ ;  /* 0x0000002c62207c10 */ /* 0x000fe2000fffe0ff */
[C---:B------:R-:W-:Y:S01]  /*9090*/  FMUL R3, R152.reuse, R5 ;  /* 0x0000000598037220 */ /* 0x040fe20000400000 */
[C---:B------:R-:W-:Y:S01]  /*90a0*/  FMUL R5, R152.reuse, R9 ;  /* 0x0000000998057220 */ /* 0x040fe20000400000 */
[----:B------:R-:W-:Y:S01]  /*90b0*/  FMUL R9, R152, R13 ;  /* 0x0000000d98097220 */ /* 0x000fe20000400000 */
[----:B------:R-:W-:Y:S01]  /*90c0*/  IADD3 R123, PT, PT, R32, 0x5300, RZ ;  /* 0x00005300207b7810 */ /* 0x000fe20007ffe0ff */
[----:B------:R-:W-:Y:S01]  /*90d0*/  FMUL R13, R152, R17 ;  /* 0x00000011980d7220 */ /* 0x000fe20000400000 */
[----:B------:R-:W-:Y:S01]  /*90e0*/  IADD3 R124, PT, PT, R32, 0x5310, RZ ;  /* 0x00005310207c7810 */ /* 0x000fe20007ffe0ff */
[C---:B------:R-:W-:Y:S01]  /*90f0*/  FMUL R17, R152.reuse, R21 ;  /* 0x0000001598117220 */ /* 0x040fe20000400000 */
[C---:B------:R-:W-:Y:S01]  /*9100*/  @P0 IADD3 R124, PT, PT, R123.reuse, -0x10, RZ ;  /* 0xfffffff07b7c0810 */ /* 0x040fe20007ffe0ff */
[C---:B------:R-:W-:Y:S01]  /*9110*/  FMUL R21, R152.reuse, R25 ;  /* 0x0000001998157220 */ /* 0x040fe20000400000 */
[----:B------:R-:W-:Y:S01]  /*9120*/  FMUL R27, R152, R27 ;  /* 0x0000001b981b7220 */ /* 0x000fe20000400000 */
[----:B------:R-:W-:Y:S01]  /*9130*/  IADD3 R103, PT, PT, R32, 0x6310, RZ ;  /* 0x0000631020677810 */ /* 0x000fe20007ffe0ff */
[C---:B------:R-:W-:Y:S01]  /*9140*/  FMUL R25, R152.reuse, R29 ;  /* 0x0000001d98197220 */ /* 0x040fe20000400000 */
[C---:B------:R-:W-:Y:S01]  /*9150*/  @P0 IADD3 R103, PT, PT, R123.reuse, 0xff0, RZ ;  /* 0x00000ff07b670810 */ /* 0x040fe20007ffe0ff */
        /* <DEDUP_REMOVED lines=9> */
[----:B------:R-:W-:Y:S02]  /*91f0*/  IADD3 R32, PT, PT, R32, 0x9310, RZ ;  /* 0x0000931020207810 */ /* 0x000fe40007ffe0ff */
[----:B------:R-:W-:Y:S02]  /*9200*/  @P0 IADD3 R32, PT, PT, R123, 0x3ff0, RZ ;  /* 0x00003ff07b200810 */ /* 0x000fe40007ffe0ff */
[----:B------:R-:W-:Y:S01]  /*9210*/  F2FP.SATFINITE.E4M3.F32.PACK_AB_MERGE_C R123, R101, R100, R102 ;  /* 0x00000064657b723e */ /* 0x000fe20004807066 */
[----:B--2---:R-:W-:Y:S02]  /*9220*/  HADD2.F32 R93, -RZ, R163.H0_H0 ;  /* 0x200000a3ff5d7230 */ /* 0x004fe40000004100 */
[----:B---3--:R-:W-:Y:S02]  /*9230*/  HADD2.F32 R92, -RZ, R162.H0_H0 ;  /* 0x200000a2ff5c7230 */ /* 0x008fe40000004100 */
[----:B----4-:R-:W-:Y:S02]  /*9240*/  HADD2.F32 R95, -RZ, R161.H0_H0 ;  /* 0x200000a1ff5f7230 */ /* 0x010fe40000004100 */
[----:B------:R-:W-:Y:S02]  /*9250*/  HADD2.F32 R94, -RZ, R125.H0_H0 ;  /* 0x2000007dff5e7230 */ /* 0x000fe40000004100 */
[----:B------:R-:W-:Y:S02]  /*9260*/  HADD2.F32 R91, -RZ, R168.H0_H0 ;  /* 0x200000a8ff5b7230 */ /* 0x000fe40000004100 */
[----:B------:R-:W2:Y:S01]  /*9270*/  LDL.LU R168, [R1+0x4c] ;  /* 0x00004c0001a87983 */ /* 0x000ea20000300800 */
[----:B------:R-:W-:Y:S01]  /*9280*/  HADD2.F32 R89, -RZ, R169.H0_H0 ;  /* 0x200000a9ff597230 */ /* 0x000fe20000004100 */
[----:B------:R-:W-:Y:S02]  /*9290*/  MOV R169, R106 ;  /* 0x0000006a00a97202 */ /* 0x000fe40000000f00 */
[----:B------:R-:W3:Y:S04]  /*92a0*/  LDL.LU R106, [R1+0x64] ;  /* 0x00006400016a7983 */ /* 0x000ee80000300800 */
[----:B------:R-:W4:Y:S04]  /*92b0*/  LDL.LU R105, [R1+0x60] ;  /* 0x0000600001697983 */ /* 0x000f280000300800 */
[----:B------:R-:W3:Y:S04]  /*92c0*/  LDL.LU R104, [R1+0x5c] ;  /* 0x00005c0001687983 */ /* 0x000ee80000300800 */
[----:B------:R-:W4:Y:S04]  /*92d0*/  LDL.LU R129, [R1] ;  /* 0x0000000001817983 */ /* 0x000f280000300800 */
[----:B------:R-:W4:Y:S04]  /*92e0*/  LDL.LU R172, [R1+0x4] ;  /* 0x0000040001ac7983 */ /* 0x000f280000300800 */
[----:B--2---:R1:W-:Y:S08]  /*92f0*/  STS.128 [R98+UR44+0x5300], R168 ;  /* 0x005300a862007988 */ /* 0x0043f00008000c2c */
[----:B------:R2:W-:Y:S01]  /*9300*/  STS.128 [R124], R164 ;  /* 0x000000a47c007388 */ /* 0x0005e20000000c00 */
[C---:B---3--:R-:W-:Y:S01]  /*9310*/  FFMA R104, R155.reuse, R181, R104 ;  /* 0x000000b59b687223 */ /* 0x048fe20000000068 */
[C---:B----4-:R-:W-:Y:S01]  /*9320*/  FFMA R105, R155.reuse, R182, R105 ;  /* 0x000000b69b697223 */ /* 0x050fe20000000069 */
[C---:B------:R-:W-:Y:S05]  /*9330*/  FFMA R106, R155.reuse, R183, R106 ;  /* 0x000000b79b6a7223 */ /* 0x040fea000000006a */
[----:B------:R-:W-:Y:S01]  /*9340*/  STS.128 [R98+UR44+0x6300], R120 ;  /* 0x0063007862007988 */ /* 0x000fe20008000c2c */
        /* <DEDUP_REMOVED lines=8> */
[----:B------:R-:W-:Y:S01]  /*93d0*/  FFMA R114, R155, R191, R114 ;  /* 0x000000bf9b727223 */ /* 0x000fe20000000072 */
[----:B------:R-:W-:Y:S01]  /*93e0*/  F2FP.SATFINITE.E4M3.F32.PACK_AB_MERGE_C R110, R111, R110, RZ ;  /* 0x0000006e6f6e723e */ /* 0x000fe200048070ff */
[----:B------:R-:W-:Y:S01]  /*93f0*/  FFMA R115, R155, R192, R115 ;  /* 0x000000c09b737223 */ /* 0x000fe20000000073 */
[----:B------:R-:W-:Y:S01]  /*9400*/  F2FP.SATFINITE.E4M3.F32.PACK_AB_MERGE_C R104, R105, R104, R106 ;  /* 0x000000686968723e */ /* 0x000fe2000480706a */
[----:B------:R-:W-:Y:S01]  /*9410*/  FFMA R116, R155, R193, R116 ;  /* 0x000000c19b747223 */ /* 0x000fe20000000074 */
[----:B------:R-:W-:Y:S01]  /*9420*/  F2FP.SATFINITE.E4M3.F32.PACK_AB_MERGE_C R105, R109, R108, R110 ;  /* 0x0000006c6d69723e */ /* 0x000fe2000480706e */
[----:B-1----:R-:W3:Y:S01]  /*9430*/  LDL.LU R171, [R1+0x8] ;  /* 0x0000080001ab7983 */ /* 0x002ee20000300800 */
[----:B------:R-:W-:Y:S01]  /*9440*/  FFMA R117, R155, R194, R117 ;  /* 0x000000c29b757223 */ /* 0x000fe20000000075 */
[----:B------:R-:W-:Y:S01]  /*9450*/  F2FP.SATFINITE.E4M3.F32.PACK_AB_MERGE_C R114, R115, R114, RZ ;  /* 0x000000727372723e */ /* 0x000fe200048070ff */
[C---:B------:R-:W-:Y:S01]  /*9460*/  FFMA R118, R155.reuse, R195, R118 ;  /* 0x000000c39b767223 */ /* 0x040fe20000000076 */
[----:B------:R-:W4:Y:S01]  /*9470*/  LDL.LU R170, [R1+0xc] ;  /* 0x00000c0001aa7983 */ /* 0x000f220000300800 */
[----:B------:R-:W-:Y:S01]  /*9480*/  FFMA R119, R155, R196, R119 ;  /* 0x000000c49b777223 */ /* 0x000fe20000000077 */
[----:B------:R-:W-:Y:S01]  /*9490*/  F2FP.SATFINITE.E4M3.F32.PACK_AB_MERGE_C R106, R113, R112, R114 ;  /* 0x00000070716a723e */ /* 0x000fe20004807072 */
[C---:B------:R-:W-:Y:S01]  /*94a0*/  FFMA R56, R155.reuse, R197, R56 ;  /* 0x000000c59b387223 */ /* 0x040fe20000000038 */
[----:B------:R-:W4:Y:S01]  /*94b0*/  LDL.LU R169, [R1+0x10] ;  /* 0x0000100001a97983 */ /* 0x000f220000300800 */
[----:B------:R-:W-:Y:S01]  /*94c0*/  FFMA R57, R155, R198, R57 ;  /* 0x000000c69b397223 */ /* 0x000fe20000000039 */
[----:B------:R-:W-:Y:S01]  /*94d0*/  F2FP.SATFINITE.E4M3.F32.PACK_AB_MERGE_C R107, R119, R118, RZ ;  /* 0x00000076776b723e */ /* 0x000fe200048070ff */
[C---:B------:R-:W-:Y:S01]  /*94e0*/  FFMA R58, R155.reuse, R199, R58 ;  /* 0x000000c79b3a7223 */ /* 0x040fe2000000003a */
[----:B------:R-:W4:Y:S01]  /*94f0*/  LDL.LU R168, [R1+0x14] ;  /* 0x0000140001a87983 */ /* 0x000f220000300800 */
[----:B------:R-:W-:Y:S01]  /*9500*/  FFMA R59, R155, R200, R59 ;  /* 0x000000c89b3b7223 */ /* 0x000fe2000000003b */
[----:B------:R-:W-:Y:S01]  /*9510*/  F2FP.SATFINITE.E4M3.F32.PACK_AB_MERGE_C R107, R117, R116, R107 ;  /* 0x00000074756b723e */ /* 0x000fe2000480706b */
[C---:B------:R-:W-:Y:S01]  /*9520*/  FFMA R60, R155.reuse, R201, R60 ;  /* 0x000000c99b3c7223 */ /* 0x040fe2000000003c */
[----:B--2---:R-:W2:Y:S01]  /*9530*/  LDL.LU R167, [R1+0x18] ;  /* 0x0000180001a77983 */ /* 0x004ea20000300800 */
[----:B------:R-:W-:Y:S01]  /*9540*/  FFMA R61, R155, R202, R61 ;  /* 0x000000ca9b3d7223 */ /* 0x000fe2000000003d */
[----:B------:R-:W-:Y:S01]  /*9550*/  F2FP.SATFINITE.E4M3.F32.PACK_AB_MERGE_C R58, R59, R58, RZ ;  /* 0x0000003a3b3a723e */ /* 0x000fe200048070ff */
[C---:B------:R-:W-:Y:S01]  /*9560*/  FFMA R62, R155.reuse, R203, R62 ;  /* 0x000000cb9b3e7223 */ /* 0x040fe2000000003e */
[----:B------:R-:W2:Y:S01]  /*9570*/  LDL.LU R166, [R1+0x1c] ;  /* 0x00001c0001a67983 */ /* 0x000ea20000300800 */
[----:B------:R-:W-:Y:S01]  /*9580*/  FFMA R63, R155, R204, R63 ;  /* 0x000000cc9b3f7223 */ /* 0x000fe2000000003f */
[----:B------:R-:W-:Y:S01]  /*9590*/  F2FP.SATFINITE.E4M3.F32.PACK_AB_MERGE_C R56, R57, R56, R58 ;  /* 0x000000383938723e */ /* 0x000fe2000480703a */
[C---:B------:R-:W-:Y:S01]  /*95a0*/  FFMA R64, R155.reuse, R205, R64 ;  /* 0x000000cd9b407223 */ /* 0x040fe20000000040 */
[----:B------:R-:W2:Y:S01]  /*95b0*/  LDL.LU R165, [R1+0x20] ;  /* 0x0000200001a57983 */ /* 0x000ea20000300800 */
        /* <DEDUP_REMOVED lines=23> */
[C---:B------:R-:W-:Y:S01]  /*9730*/  FFMA R77, R155.reuse, R218, R77 ;  /* 0x000000da9b4d7223 */ /* 0x040fe2000000004d */
[----:B------:R-:W-:Y:S01]  /*9740*/  FFMA R78, R155, R219, R78 ;  /* 0x000000db9b4e7223 */ /* 0x000fe2000000004e */
[----:B------:R-:W-:Y:S01]  /*9750*/  F2FP.SATFINITE.E4M3.F32.PACK_AB_MERGE_C R74, R75, R74, RZ ;  /* 0x0000004a4b4a723e */ /* 0x000fe200048070ff */
[C---:B------:R-:W-:Y:S01]  /*9760*/  FFMA R79, R155.reuse, R220, R79 ;  /* 0x000000dc9b4f7223 */ /* 0x040fe2000000004f */
[C---:B------:R-:W-:Y:S01]  /*9770*/  FFMA R80, R155.reuse, R221, R80 ;  /* 0x000000dd9b507223 */ /* 0x040fe20000000050 */
[----:B------:R-:W-:Y:S01]  /*9780*/  FFMA R81, R155, R222, R81 ;  /* 0x000000de9b517223 */ /* 0x000fe20000000051 */
[----:B------:R-:W-:Y:S01]  /*9790*/  F2FP.SATFINITE.E4M3.F32.PACK_AB_MERGE_C R72, R73, R72, R74 ;  /* 0x000000484948723e */ /* 0x000fe2000480704a */
[----:B------:R-:W-:Y:S01]  /*97a0*/  FFMA R82, R155, R223, R82 ;  /* 0x000000df9b527223 */ /* 0x000fe20000000052 */
[----:B------:R-:W-:Y:S01]  /*97b0*/  F2FP.SATFINITE.E4M3.F32.PACK_AB_MERGE_C R73, R79, R78, RZ ;  /* 0x0000004e4f49723e */ /* 0x000fe200048070ff */
[C---:B------:R-:W-:Y:S01]  /*97c0*/  FFMA R83, R155.reuse, R224, R83 ;  /* 0x000000e09b537223 */ /* 0x040fe20000000053 */
[C---:B------:R-:W-:Y:S01]  /*97d0*/  FFMA R84, R155.reuse, R225, R84 ;  /* 0x000000e19b547223 */ /* 0x040fe20000000054 */
[----:B------:R-:W-:Y:S01]  /*97e0*/  FFMA R85, R155, R226, R85 ;  /* 0x000000e29b557223 */ /* 0x000fe20000000055 */
[----:B------:R-:W-:Y:S01]  /*97f0*/  F2FP.SATFINITE.E4M3.F32.PACK_AB_MERGE_C R73, R77, R76, R73 ;  /* 0x0000004c4d49723e */ /* 0x000fe20004807049 */
[----:B------:R-:W-:Y:S01]  /*9800*/  STS.128 [R103], R104 ;  /* 0x0000006867007388 */ /* 0x000fe20000000c00 */
[----:B------:R-:W-:Y:S01]  /*9810*/  F2FP.SATFINITE.E4M3.F32.PACK_AB_MERGE_C R74, R83, R82, RZ ;  /* 0x00000052534a723e */ /* 0x000fe200048070ff */
[C---:B------:R-:W-:Y:S01]  /*9820*/  FFMA R86, R155.reuse, R227, R86 ;  /* 0x000000e39b567223 */ /* 0x040fe20000000056 */
[C---:B------:R-:W-:Y:S01]  /*9830*/  FFMA R87, R155.reuse, R228, R87 ;  /* 0x000000e49b577223 */ /* 0x040fe20000000057 */
[----:B------:R-:W-:Y:S01]  /*9840*/  FFMA R130, R155, R229, R130 ;  /* 0x000000e59b827223 */ /* 0x000fe20000000082 */
[----:B------:R-:W-:Y:S01]  /*9850*/  F2FP.SATFINITE.E4M3.F32.PACK_AB_MERGE_C R74, R81, R80, R74 ;  /* 0x00000050514a723e */ /* 0x000fe2000480704a */
[C---:B------:R-:W-:Y:S01]  /*9860*/  FFMA R131, R155.reuse, R230, R131 ;  /* 0x000000e69b837223 */ /* 0x040fe20000000083 */
[----:B------:R-:W-:Y:S01]  /*9870*/  FFMA R132, R155, R231, R132 ;  /* 0x000000e79b847223 */ /* 0x000fe20000000084 */
[----:B------:R-:W-:Y:S01]  /*9880*/  F2FP.SATFINITE.E4M3.F32.PACK_AB_MERGE_C R75, R87, R86, RZ ;  /* 0x00000056574b723e */ /* 0x000fe200048070ff */
[C---:B------:R-:W-:Y:S01]  /*9890*/  FFMA R133, R155.reuse, R232, R133 ;  /* 0x000000e89b857223 */ /* 0x040fe20000000085 */
[C---:B------:R-:W-:Y:S01]  /*98a0*/  FFMA R134, R155.reuse, R233, R134 ;  /* 0x000000e99b867223 */ /* 0x040fe20000000086 */
[----:B------:R-:W-:Y:S01]  /*98b0*/  FFMA R135, R155, R234, R135 ;  /* 0x000000ea9b877223 */ /* 0x000fe20000000087 */
[----:B------:R-:W-:Y:S01]  /*98c0*/  F2FP.SATFINITE.E4M3.F32.PACK_AB_MERGE_C R75, R85, R84, R75 ;  /* 0x00000054554b723e */ /* 0x000fe2000480704b */
[----:B------:R1:W-:Y:S01]  /*98d0*/  STS.128 [R98+UR44+0x7300], R56 ;  /* 0x0073003862007988 */ /* 0x0003e20008000c2c */
[C---:B------:R-:W-:Y:S01]  /*98e0*/  FFMA R136, R155.reuse, R235, R136 ;  /* 0x000000eb9b887223 */ /* 0x040fe20000000088 */
        /* <DEDUP_REMOVED lines=24> */
[----:B------:R2:W-:Y:S01]  /*9a70*/  STS.128 [R99], R72 ;  /* 0x0000004863007388 */ /* 0x0005e20000000c00 */
[C---:B------:R-:W-:Y:S01]  /*9a80*/  FFMA R51, R155.reuse, R252, R51 ;  /* 0x000000fc9b337223 */ /* 0x040fe20000000033 */
[----:B------:R-:W-:Y:S01]  /*9a90*/  FFMA R52, R155, R150, R52 ;  /* 0x000000969b347223 */ /* 0x000fe20000000034 */
[----:B------:R-:W-:Y:S01]  /*9aa0*/  F2FP.SATFINITE.E4M3.F32.PACK_AB_MERGE_C R41, R45, R44, R46 ;  /* 0x0000002c2d29723e */ /* 0x000fe2000480702e */
[----:B------:R-:W-:Y:S01]  /*9ab0*/  FFMA R53, R155, R247, R53 ;  /* 0x000000f79b357223 */ /* 0x000fe20000000035 */
[----:B-1----:R-:W-:Y:S01]  /*9ac0*/  F2FP.SATFINITE.E4M3.F32.PACK_AB_MERGE_C R56, R133, R132, RZ ;  /* 0x000000848538723e */ /* 0x002fe200048070ff */
[----:B------:R-:W-:Y:S01]  /*9ad0*/  FFMA R54, R155, R149, R54 ;  /* 0x000000959b367223 */ /* 0x000fe20000000036 */
[----:B------:R-:W-:Y:S01]  /*9ae0*/  F2FP.SATFINITE.E4M3.F32.PACK_AB_MERGE_C R57, R137, R136, RZ ;  /* 0x000000888939723e */ /* 0x000fe200048070ff */
[----:B------:R-:W-:Y:S01]  /*9af0*/  FFMA R55, R155, R249, R55 ;  /* 0x000000f99b377223 */ /* 0x000fe20000000037 */
[----:B------:R-:W-:Y:S01]  /*9b00*/  F2FP.SATFINITE.E4M3.F32.PACK_AB_MERGE_C R58, R141, R140, RZ ;  /* 0x0000008c8d3a723e */ /* 0x000fe200048070ff */
[C---:B------:R-:W-:Y:S01]  /*9b10*/  FFMA R0, R155.reuse, R251, R0 ;  /* 0x000000fb9b007223 */ /* 0x040fe20000000000 */
[C---:B------:R-:W-:Y:S01]  /*9b20*/  FFMA R3, R155.reuse, R153, R3 ;  /* 0x000000999b037223 */ /* 0x040fe20000000003 */
[C---:B------:R-:W-:Y:S01]  /*9b30*/  FFMA R6, R155.reuse, R129, R6 ;  /* 0x000000819b067223 */ /* 0x040fe20000000006 */
[----:B------:R-:W-:Y:S01]  /*9b40*/  FFMA R7, R155, R172, R7 ;  /* 0x000000ac9b077223 */ /* 0x000fe20000000007 */
[----:B------:R-:W-:Y:S02]  /*9b50*/  F2FP.SATFINITE.E4M3.F32.PACK_AB_MERGE_C R56, R131, R130, R56 ;  /* 0x000000828338723e */ /* 0x000fe40004807038 */
[----:B------:R-:W-:Y:S02]  /*9b60*/  F2FP.SATFINITE.E4M3.F32.PACK_AB_MERGE_C R57, R135, R134, R57 ;  /* 0x000000868739723e */ /* 0x000fe40004807039 */
[----:B------:R-:W-:Y:S02]  /*9b70*/  F2FP.SATFINITE.E4M3.F32.PACK_AB_MERGE_C R58, R139, R138, R58 ;  /* 0x0000008a8b3a723e */ /* 0x000fe4000480703a */
[----:B------:R-:W-:Y:S02]  /*9b80*/  F2FP.SATFINITE.E4M3.F32.PACK_AB_MERGE_C R59, R37, R36, R38 ;  /* 0x00000024253b723e */ /* 0x000fe40004807026 */
[----:B------:R-:W-:Y:S02]  /*9b90*/  F2FP.SATFINITE.E4M3.F32.PACK_AB_MERGE_C R42, R51, R50, RZ ;  /* 0x00000032332a723e */ /* 0x000fe400048070ff */
[----:B------:R-:W-:Y:S01]  /*9ba0*/  F2FP.SATFINITE.E4M3.F32.PACK_AB_MERGE_C R43, R55, R54, RZ ;  /* 0x00000036372b723e */ /* 0x000fe200048070ff */
[----:B------:R1:W-:Y:S01]  /*9bb0*/  STS.128 [R98+UR44+0x8300], R56 ;  /* 0x0083003862007988 */ /* 0x0003e20008000c2c */
[----:B------:R-:W-:Y:S02]  /*9bc0*/  F2FP.SATFINITE.E4M3.F32.PACK_AB_MERGE_C R42, R49, R48, R42 ;  /* 0x00000030312a723e */ /* 0x000fe4000480702a */
[----:B------:R-:W-:Y:S02]  /*9bd0*/  F2FP.SATFINITE.E4M3.F32.PACK_AB_MERGE_C R43, R53, R52, R43 ;  /* 0x00000034352b723e */ /* 0x000fe4000480702b */
[----:B------:R-:W-:Y:S03]  /*9be0*/  F2FP.SATFINITE.E4M3.F32.PACK_AB_MERGE_C R6, R7, R6, RZ ;  /* 0x000000060706723e */ /* 0x000fe600048070ff */
[----:B------:R1:W-:Y:S01]  /*9bf0*/  STS.128 [R33], R40 ;  /* 0x0000002821007388 */ /* 0x0003e20000000c00 */
[----:B------:R-:W-:Y:S01]  /*9c00*/  F2FP.SATFINITE.E4M3.F32.PACK_AB_MERGE_C R36, R3, R0, R6 ;  /* 0x000000000324723e */ /* 0x000fe20004807006 */
[C---:B---3--:R-:W-:Y:S01]  /*9c10*/  FFMA R4, R155.reuse, R171, R4 ;  /* 0x000000ab9b047223 */ /* 0x048fe20000000004 */
[C---:B----4-:R-:W-:Y:S01]  /*9c20*/  FFMA R5, R155.reuse, R170, R5 ;  /* 0x000000aa9b057223 */ /* 0x050fe20000000005 */
[C---:B------:R-:W-:Y:S01]  /*9c30*/  FFMA R10, R155.reuse, R169, R10 ;  /* 0x000000a99b0a7223 */ /* 0x040fe2000000000a */
[C---:B------:R-:W-:Y:S01]  /*9c40*/  FFMA R11, R155.reuse, R168, R11 ;  /* 0x000000a89b0b7223 */ /* 0x040fe2000000000b */
[----:B--2---:R-:W-:Y:S04]  /*9c50*/  FFMA R8, R155, R167, R8 ;  /* 0x000000a79b087223 */ /* 0x004fe80000000008 */
[----:B------:R-:W-:Y:S01]  /*9c60*/  F2FP.SATFINITE.E4M3.F32.PACK_AB_MERGE_C R10, R11, R10, RZ ;  /* 0x0000000a0b0a723e */ /* 0x000fe200048070ff */
[C---:B------:R-:W-:Y:S01]  /*9c70*/  FFMA R9, R155.reuse, R166, R9 ;  /* 0x000000a69b097223 */ /* 0x040fe20000000009 */
[----:B------:R-:W-:Y:S02]  /*9c80*/  FFMA R14, R155, R154, R14 ;  /* 0x0000009a9b0e7223 */ /* 0x000fe4000000000e */
[----:B------:R-:W-:Y:S01]  /*9c90*/  F2FP.SATFINITE.E4M3.F32.PACK_AB_MERGE_C R37, R5, R4, R10 ;  /* 0x000000040525723e */ /* 0x000fe2000480700a */
[C---:B------:R-:W-:Y:S01]  /*9ca0*/  FFMA R15, R155.reuse, R165, R15 ;  /* 0x000000a59b0f7223 */ /* 0x040fe2000000000f */
[C---:B------:R-:W-:Y:S01]  /*9cb0*/  FFMA R12, R155.reuse, R151, R12 ;  /* 0x000000979b0c7223 */ /* 0x040fe2000000000c */
[C---:B------:R-:W-:Y:S01]  /*9cc0*/  FFMA R13, R155.reuse, R164, R13 ;  /* 0x000000a49b0d7223 */ /* 0x040fe2000000000d */
[----:B------:R-:W-:Y:S02]  /*9cd0*/  FFMA R18, R155, R156, R18 ;  /* 0x0000009c9b127223 */ /* 0x000fe40000000012 */
[----:B------:R-:W-:Y:S01]  /*9ce0*/  F2FP.SATFINITE.E4M3.F32.PACK_AB_MERGE_C R14, R15, R14, RZ ;  /* 0x0000000e0f0e723e */ /* 0x000fe200048070ff */
[C---:B------:R-:W-:Y:S01]  /*9cf0*/  FFMA R19, R155.reuse, R163, R19 ;  /* 0x000000a39b137223 */ /* 0x040fe20000000013 */
[----:B------:R-:W-:Y:S02]  /*9d00*/  FFMA R16, R155, R157, R16 ;  /* 0x0000009d9b107223 */ /* 0x000fe40000000010 */
[----:B------:R-:W-:Y:S01]  /*9d10*/  F2FP.SATFINITE.E4M3.F32.PACK_AB_MERGE_C R38, R9, R8, R14 ;  /* 0x000000080926723e */ /* 0x000fe2000480700e */
[C---:B------:R-:W-:Y:S01]  /*9d20*/  FFMA R17, R155.reuse, R162, R17 ;  /* 0x000000a29b117223 */ /* 0x040fe20000000011 */
[----:B------:R-:W-:Y:S01]  /*9d30*/  FFMA R22, R155, R158, R22 ;  /* 0x0000009e9b167223 */ /* 0x000fe20000000016 */
[----:B------:R-:W-:Y:S01]  /*9d40*/  F2FP.SATFINITE.E4M3.F32.PACK_AB_MERGE_C R18, R19, R18, RZ ;  /* 0x000000121312723e */ /* 0x000fe200048070ff */
[C---:B------:R-:W-:Y:S01]  /*9d50*/  FFMA R23, R155.reuse, R161, R23 ;  /* 0x000000a19b177223 */ /* 0x040fe20000000017 */
[----:B------:R-:W-:Y:S02]  /*9d60*/  FFMA R20, R155, R159, R20 ;  /* 0x0000009f9b147223 */ /* 0x000fe40000000014 */
[----:B------:R-:W-:Y:S01]  /*9d70*/  F2FP.SATFINITE.E4M3.F32.PACK_AB_MERGE_C R39, R13, R12, R18 ;  /* 0x0000000c0d27723e */ /* 0x000fe20004807012 */
[C---:B------:R-:W-:Y:S01]  /*9d80*/  FFMA R21, R155.reuse, R125, R21 ;  /* 0x0000007d9b157223 */ /* 0x040fe20000000015 */
[C---:B------:R-:W-:Y:S01]  /*9d90*/  FFMA R26, R155.reuse, R160, R26 ;  /* 0x000000a09b1a7223 */ /* 0x040fe2000000001a */
[C---:B------:R-:W-:Y:S02]  /*9da0*/  FFMA R27, R155.reuse, R2, R27 ;  /* 0x000000029b1b7223 */ /* 0x040fe4000000001b */
[----:B------:R1:W-:Y:S01]  /*9db0*/  STS.128 [R98+UR44+0x9300], R36 ;  /* 0x0093002462007988 */ /* 0x0003e20008000c2c */
[C---:B------:R-:W-:Y:S01]  /*9dc0*/  FFMA R24, R155.reuse, R89, R24 ;  /* 0x000000599b187223 */ /* 0x040fe20000000018 */
[----:B------:R-:W-:Y:S01]  /*9dd0*/  FFMA R25, R155, R88, R25 ;  /* 0x000000589b197223 */ /* 0x000fe20000000019 */
[----:B------:R-:W-:Y:S01]  /*9de0*/  F2FP.SATFINITE.E4M3.F32.PACK_AB_MERGE_C R22, R23, R22, RZ ;  /* 0x000000161716723e */ /* 0x000fe200048070ff */
[----:B------:R-:W-:Y:S01]  /*9df0*/  FFMA R30, R155, R91, R30 ;  /* 0x0000005b9b1e7223 */ /* 0x000fe2000000001e */
[----:B------:R-:W-:Y:S01]  /*9e00*/  F2FP.SATFINITE.E4M3.F32.PACK_AB_MERGE_C R26, R27, R26, RZ ;  /* 0x0000001a1b1a723e */ /* 0x000fe200048070ff */
[----:B------:R-:W-:Y:S01]  /*9e10*/  FFMA R31, R155, R90, R31 ;  /* 0x0000005a9b1f7223 */ /* 0x000fe2000000001f */
[----:B------:R-:W-:Y:S01]  /*9e20*/  F2FP.SATFINITE.E4M3.F32.PACK_AB_MERGE_C R16, R17, R16, R22 ;  /* 0x000000101110723e */ /* 0x000fe20004807016 */
[----:B------:R1:W5:Y:S01]  /*9e30*/  LDL.LU R2, [R1+0x58] ;  /* 0x0000580001027983 */ /* 0x0003620000300800 */
[C---:B------:R-:W-:Y:S01]  /*9e40*/  FFMA R28, R155.reuse, R93, R28 ;  /* 0x0000005d9b1c7223 */ /* 0x040fe2000000001c */
[C---:B------:R-:W-:Y:S01]  /*9e50*/  FFMA R29, R155.reuse, R92, R29 ;  /* 0x0000005c9b1d7223 */ /* 0x040fe2000000001d */
[C---:B------:R-:W-:Y:S01]  /*9e60*/  FFMA R34, R155.reuse, R95, R34 ;  /* 0x0000005f9b227223 */ /* 0x040fe20000000022 */
[----:B------:R-:W-:Y:S01]  /*9e70*/  FFMA R35, R155, R94, R35 ;  /* 0x0000005e9b237223 */ /* 0x000fe20000000023 */
[----:B------:R-:W-:Y:S02]  /*9e80*/  F2FP.SATFINITE.E4M3.F32.PACK_AB_MERGE_C R30, R31, R30, RZ ;  /* 0x0000001e1f1e723e */ /* 0x000fe400048070ff */
[----:B------:R-:W-:Y:S02]  /*9e90*/  F2FP.SATFINITE.E4M3.F32.PACK_AB_MERGE_C R17, R21, R20, R26 ;  /* 0x000000141511723e */ /* 0x000fe4000480701a */
[----:B------:R-:W-:Y:S02]  /*9ea0*/  F2FP.SATFINITE.E4M3.F32.PACK_AB_MERGE_C R34, R35, R34, RZ ;  /* 0x000000222322723e */ /* 0x000fe400048070ff */
[----:B------:R-:W-:Y:S02]  /*9eb0*/  F2FP.SATFINITE.E4M3.F32.PACK_AB_MERGE_C R18, R25, R24, R30 ;  /* 0x000000181912723e */ /* 0x000fe4000480701e */
[----:B------:R-:W-:Y:S05]  /*9ec0*/  F2FP.SATFINITE.E4M3.F32.PACK_AB_MERGE_C R19, R29, R28, R34 ;  /* 0x0000001c1d13723e */ /* 0x000fea0004807022 */
[----:B------:R1:W-:Y:S01]  /*9ed0*/  STS.128 [R32], R16 ;  /* 0x0000001020007388 */ /* 0x0003e20000000c00 */
[----:B------:R-:W-:Y:S01]  /*9ee0*/  @!PT LDS RZ, [RZ] ;  /* 0x00000000fffff984 */ /* 0x000fe20000000800 */
[----:B------:R-:W-:Y:S01]  /*9ef0*/  @!PT LDS RZ, [RZ] ;  /* 0x00000000fffff984 */ /* 0x000fe20000000800 */
[----:B------:R-:W-:Y:S01]  /*9f00*/  @!PT LDS RZ, [RZ] ;  /* 0x00000000fffff984 */ /* 0x000fe20000000800 */
[----:B------:R-:W-:Y:S01]  /*9f10*/  @!PT LDS RZ, [RZ] ;  /* 0x00000000fffff984 */ /* 0x000fe20000000800 */
[----:B------:R2:W-:Y:S07]  /*9f20*/  MEMBAR.ALL.CTA ;  /* 0x0000000000007992 */ /* 0x0005ee0000008000 */
[----:B--2---:R-:W2:Y:S02]  /*9f30*/  FENCE.VIEW.ASYNC.S ;  /* 0x00000000000073c6 */ /* 0x004ea40000000000 */
[----:B--2---:R-:W-:Y:S06]  /*9f40*/  BAR.SYNC.DEFER_BLOCKING 0x1, 0x80 ;  /* 0x0042000000007b1d */ /* 0x004fec0000010000 */
[----:B------:R-:W-:Y:S05]  /*9f50*/  @P1 BRA `(.L_x_112) ;  /* 0x0000000000781947 */ /* 0x000fea0003800000 */
[----:B------:R-:W2:Y:S01]  /*9f60*/  LDCU.64 UR4, c[0x0][0x348] ;  /* 0x00006900ff0477ac */ /* 0x000ea20008000a00 */
[----:B------:R-:W-:Y:S02]  /*9f70*/  UIMAD UR9, UR47, 0xa0, URZ ;  /* 0x000000a02f0978a4 */ /* 0x000fe4000f8e02ff */
[----:B------:R-:W-:Y:S02]  /*9f80*/  USHF.L.U32 UR10, UR46, 0x7, URZ ;  /* 0x000000072e0a7899 */ /* 0x000fe400080006ff */
[----:B------:R-:W-:Y:S01]  /*9f90*/  UIADD3 UR8, UPT, UPT, UR44, 0x5300, URZ ;  /* 0x000053002c087890 */ /* 0x000fe2000fffe0ff */
[----:B------:R-:W-:Y:S01]  /*9fa0*/  UMOV UR11, UR36 ;  /* 0x00000024000b7c82 */ /* 0x000fe20008000000 */
[----:B------:R-:W-:Y:S02]  /*9fb0*/  UIADD3 UR24, UPT, UPT, UR44, 0x6300, URZ ;  /* 0x000063002c187890 */ /* 0x000fe4000fffe0ff */
[----:B------:R-:W-:Y:S01]  /*9fc0*/  UIADD3 UR25, UPT, UPT, UR9, 0x20, URZ ;  /* 0x0000002009197890 */ /* 0x000fe2000fffe0ff */
[----:B------:R-:W-:Y:S01]  /*9fd0*/  UMOV UR27, UR36 ;  /* 0x00000024001b7c82 */ /* 0x000fe20008000000 */
[----:B------:R-:W-:Y:S01]  /*9fe0*/  UMOV UR26, UR10 ;  /* 0x0000000a001a7c82 */ /* 0x000fe20008000000 */
[----:B------:R-:W-:Y:S02]  /*9ff0*/  UIADD3 UR16, UPT, UPT, UR44, 0x7300, URZ ;  /* 0x000073002c107890 */ /* 0x000fe4000fffe0ff */
[----:B--2---:R-:W-:Y:S02]  /*a000*/  UIADD3 UR4, UP0, UPT, UR4, 0x680, URZ ;  /* 0x0000068004047890 */ /* 0x004fe4000ff1e0ff */
[----:B------:R-:W-:Y:S02]  /*a010*/  UIADD3 UR17, UPT, UPT, UR9, 0x40, URZ ;  /* 0x0000004009117890 */ /* 0x000fe4000fffe0ff */
[----:B------:R-:W-:Y:S01]  /*a020*/  UIADD3.X UR5, UPT, UPT, URZ, UR5, URZ, UP0, !UPT ;  /* 0x00000005ff057290 */ /* 0x000fe200087fe4ff */
[----:B------:R-:W-:Y:S01]  /*a030*/  UMOV UR19, UR36 ;  /* 0x0000002400137c82 */ /* 0x000fe20008000000 */
[----:B------:R-:W-:Y:S01]  /*a040*/  UMOV UR18, UR10 ;  /* 0x0000000a00127c82 */ /* 0x000fe20008000000 */
[----:B------:R-:W-:Y:S02]  /*a050*/  UIADD3 UR20, UPT, UPT, UR44, 0x8300, URZ ;  /* 0x000083002c147890 */ /* 0x000fe4000fffe0ff */
[----:B------:R-:W-:Y:S01]  /*a060*/  UIADD3 UR21, UPT, UPT, UR9, 0x60, URZ ;  /* 0x0000006009157890 */ /* 0x000fe2000fffe0ff */
[----:B------:R-:W-:Y:S03]  /*a070*/  UMOV UR23, UR36 ;  /* 0x0000002400177c82 */ /* 0x000fe60008000000 */
[----:B------:R2:W-:Y:S01]  /*a080*/  UTMASTG.3D [UR8], [UR4] ;  /* 0x00000008040073b5 */ /* 0x0005e20008010000 */
[----:B------:R-:W-:Y:S01]  /*a090*/  UMOV UR22, UR10 ;  /* 0x0000000a00167c82 */ /* 0x000fe20008000000 */
[----:B------:R-:W-:Y:S02]  /*a0a0*/  UIADD3 UR12, UPT, UPT, UR44, 0x9300, URZ ;  /* 0x000093002c0c7890 */ /* 0x000fe4000fffe0ff */
[----:B------:R-:W-:Y:S01]  /*a0b0*/  UIADD3 UR13, UPT, UPT, UR9, 0x80, URZ ;  /* 0x00000080090d7890 */ /* 0x000fe2000fffe0ff */
[----:B------:R-:W-:Y:S01]  /*a0c0*/  UMOV UR15, UR36 ;  /* 0x00000024000f7c82 */ /* 0x000fe20008000000 */
[----:B------:R-:W-:Y:S01]  /*a0d0*/  UMOV UR14, UR10 ;  /* 0x0000000a000e7c82 */ /* 0x000fe20008000000 */
[----:B------:R2:W-:Y:S01]  /*a0e0*/  UTMASTG.3D [UR24], [UR4] ;  /* 0x00000018040073b5 */ /* 0x0005e20008010000 */
[----:B------:R2:W-:Y:S01]  /*a0f0*/  UTMASTG.3D [UR16], [UR4] ;  /* 0x00000010040073b5 */ /* 0x0005e20008010000 */
[----:B------:R2:W-:Y:S04]  /*a100*/  UTMASTG.3D [UR20], [UR4] ;  /* 0x00000014040073b5 */ /* 0x0005e80008010000 */
[----:B------:R2:W-:Y:S01]  /*a110*/  UTMASTG.3D [UR12], [UR4] ;  /* 0x0000000c040073b5 */ /* 0x0005e20008010000 */
[----:B------:R0:W-:Y:S01]  /*a120*/  UTMACMDFLUSH ;  /* 0x00000000000079b7 */ /* 0x0001e20000000000 */
[----:B--2---:R-:W-:Y:S04]  /*a130*/  DEPBAR.LE SB0, 0x0 ;  /* 0x000080000000791a */ /* 0x004fe80000000000 */
.L_x_112:
[----:B------:R-:W-:Y:S05]  /*a140*/  BSYNC.RECONVERGENT B0 ;  /* 0x0000000000007941 */ /* 0x000fea0003800200 */
.L_x_111:
[----:B------:R-:W-:Y:S01]  /*a150*/  UISETP.NE.AND UP2, UPT, UR48, URZ, UPT ;  /* 0x000000ff3000728c */ /* 0x000fe2000bf45270 */
[----:B------:R-:W-:Y:S01]  /*a160*/  BAR.SYNC.DEFER_BLOCKING 0x1, 0x80 ;  /* 0x0042000000007b1d */ /* 0x000fe20000010000 */
[----:B------:R-:W-:Y:S02]  /*a170*/  UISETP.NE.AND UP0, UPT, UR45, 0x2, UPT ;  /* 0x000000022d00788c */ /* 0x000fe4000bf05270 */
[----:B------:R-:W-:Y:S02]  /*a180*/  UISETP.NE.AND UP1, UPT, UR6, 0x3, UPT ;  /* 0x000000030600788c */ /* 0x000fe4000bf25270 */
[----:B------:R-:W-:Y:S02]  /*a190*/  USEL UR5, URZ, 0x1, UP0 ;  /* 0x00000001ff057887 */ /* 0x000fe40008000000 */
[----:B------:R-:W-:Y:S02]  /*a1a0*/  USEL UR4, URZ, 0x1, UP1 ;  /* 0x00000001ff047887 */ /* 0x000fe40008800000 */
[----:B------:R-:W-:Y:S02]  /*a1b0*/  UIADD3 UR47, UPT, UPT, UR37, UR58, URZ ;  /* 0x0000003a252f7290 */ /* 0x000fe4000fffe0ff */
[----:B------:R-:W-:Y:S02]  /*a1c0*/  UIADD3 UR46, UPT, UPT, UR38, UR59, URZ ;  /* 0x0000003b262e7290 */ /* 0x000fe4000fffe0ff */
[----:B------:R-:W-:Y:S02]  /*a1d0*/  USEL UR18, UR45, URZ, UP0 ;  /* 0x000000ff2d127287 */ /* 0x000fe40008000000 */
[----:B------:R-:W-:Y:S02]  /*a1e0*/  USEL UR43, UR6, URZ, UP1 ;  /* 0x000000ff062b7287 */ /* 0x000fe40008800000 */
[----:B------:R-:W-:Y:S02]  /*a1f0*/  ULOP3.LUT UR49, UR49, UR5, URZ, 0x3c, !UPT ;  /* 0x0000000531317292 */ /* 0x000fe4000f8e3cff */
[----:B------:R-:W-:Y:S01]  /*a200*/  ULOP3.LUT UR50, UR50, UR4, URZ, 0x3c, !UPT ;  /* 0x0000000432327292 */ /* 0x000fe2000f8e3cff */
[----:B------:R-:W-:Y:S01]  /*a210*/  UMOV UR36, UR51 ;  /* 0x0000003300247c82 */ /* 0x000fe20008000000 */
[----:B------:R-:W-:Y:S10]  /*a220*/  BRA.U UP2, `(.L_x_113) ;  /* 0xffffffb102647547 */ /* 0x000ff4000b83ffff */
[----:B------:R-:W-:Y:S05]  /*a230*/  EXIT ;  /* 0x000000000000794d */ /* 0x000fea0003800000 */
.L_x_20:
[----:B--2---:R2:W3:Y:S02]  /*a240*/  SYNCS.PHASECHK.TRANS64.TRYWAIT P0, [R3+URZ+0x1c0], R2 ;  /* 0x0001c002030075a7 */ /* 0x0044e400080011ff */
[----:B---3--:R-:W-:Y:S05]  /*a250*/  @!P0 NANOSLEEP.SYNCS 0x989680 ;  /* 0x009896800000895d */ /* 0x008fea0003900000 */
[----:B------:R-:W3:Y:S02]  /*a260*/  @!P0 SYNCS.PHASECHK.TRANS64 P0, [R3+URZ+0x1c0], R2 ;  /* 0x0001c002030085a7 */ /* 0x000ee400080010ff */
[----:B---3--:R-:W-:Y:S05]  /*a270*/  @!P0 BRA `(.L_x_20) ;  /* 0xfffffffc00f08947 */ /* 0x008fea000383ffff */
[----:B------:R-:W-:Y:S05]  /*a280*/  BRA `(.L_x_114) ;  /* 0xffffff7400947947 */ /* 0x000fea000383ffff */
.L_x_23:
[----:B-1----:R-:W-:Y:S07]  /*a290*/  MOV R0, UR33 ;  /* 0x0000002100007c02 */ /* 0x002fee0008000f00 */
.L_x_115:
[----:B-1----:R1:W2:Y:S02]  /*a2a0*/  SYNCS.PHASECHK.TRANS64.TRYWAIT P0, [R0+URZ+0xa0], R3 ;  /* 0x0000a003000075a7 */ /* 0x0022a400080011ff */
[----:B--2---:R-:W-:Y:S05]  /*a2b0*/  @!P0 NANOSLEEP.SYNCS 0x989680 ;  /* 0x009896800000895d */ /* 0x004fea0003900000 */
[----:B------:R-:W2:Y:S02]  /*a2c0*/  @!P0 SYNCS.PHASECHK.TRANS64 P0, [R0+URZ+0xa0], R3 ;  /* 0x0000a003000085a7 */ /* 0x000ea400080010ff */
[----:B--2---:R-:W-:Y:S05]  /*a2d0*/  @!P0 BRA `(.L_x_115) ;  /* 0xfffffffc00f08947 */ /* 0x004fea000383ffff */
[----:B------:R-:W-:Y:S05]  /*a2e0*/  BRA `(.L_x_22) ;  /* 0xffffff7400dc7947 */ /* 0x000fea000383ffff */
.L_x_29:
[----:B-1----:R-:W-:Y:S07]  /*a2f0*/  MOV R0, UR17 ;  /* 0x0000001100007c02 */ /* 0x002fee0008000f00 */
.L_x_116:
[----:B-1----:R1:W2:Y:S02]  /*a300*/  SYNCS.PHASECHK.TRANS64.TRYWAIT P0, [R0+URZ+0xa0], R3 ;  /* 0x0000a003000075a7 */ /* 0x0022a400080011ff */
[----:B--2---:R-:W-:Y:S05]  /*a310*/  @!P0 NANOSLEEP.SYNCS 0x989680 ;  /* 0x009896800000895d */ /* 0x004fea0003900000 */
[----:B------:R-:W2:Y:S02]  /*a320*/  @!P0 SYNCS.PHASECHK.TRANS64 P0, [R0+URZ+0xa0], R3 ;  /* 0x0000a003000085a7 */ /* 0x000ea400080010ff */
[----:B--2---:R-:W-:Y:S05]  /*a330*/  @!P0 BRA `(.L_x_116) ;  /* 0xfffffffc00f08947 */ /* 0x004fea000383ffff */
[----:B------:R-:W-:Y:S05]  /*a340*/  BRA `(.L_x_28) ;  /* 0xffffff7800847947 */ /* 0x000fea000383ffff */
.L_x_33:
[----:B-1----:R1:W2:Y:S02]  /*a350*/  SYNCS.PHASECHK.TRANS64.TRYWAIT P0, [R3+URZ+0x160], R0 ;  /* 0x00016000030075a7 */ /* 0x0022a400080011ff */
[----:B--2---:R-:W-:Y:S05]  /*a360*/  @!P0 NANOSLEEP.SYNCS 0x989680 ;  /* 0x009896800000895d */ /* 0x004fea0003900000 */
[----:B------:R-:W2:Y:S02]  /*a370*/  @!P0 SYNCS.PHASECHK.TRANS64 P0, [R3+URZ+0x160], R0 ;  /* 0x00016000030085a7 */ /* 0x000ea400080010ff */
[----:B--2---:R-:W-:Y:S05]  /*a380*/  @!P0 BRA `(.L_x_33) ;  /* 0xfffffffc00f08947 */ /* 0x004fea000383ffff */
[----:B------:R-:W-:Y:S05]  /*a390*/  BRA `(.L_x_117) ;  /* 0xffffff7c00147947 */ /* 0x000fea000383ffff */
.L_x_37:
[----:B-1----:R-:W-:-:S07]  /*a3a0*/  MOV R0, UR4 ;  /* 0x0000000400007c02 */ /* 0x002fce0008000f00 */
.L_x_118:
[----:B-1----:R1:W2:Y:S02]  /*a3b0*/  SYNCS.PHASECHK.TRANS64.TRYWAIT P0, [R0+URZ], R3 ;  /* 0x00000003000075a7 */ /* 0x0022a400080011ff */
[----:B--2---:R-:W-:Y:S05]  /*a3c0*/  @!P0 NANOSLEEP.SYNCS 0x989680 ;  /* 0x009896800000895d */ /* 0x004fea0003900000 */
[----:B------:R-:W2:Y:S02]  /*a3d0*/  @!P0 SYNCS.PHASECHK.TRANS64 P0, [R0+URZ], R3 ;  /* 0x00000003000085a7 */ /* 0x000ea400080010ff */
[----:B--2---:R-:W-:Y:S05]  /*a3e0*/  @!P0 BRA `(.L_x_118) ;  /* 0xfffffffc00f08947 */ /* 0x004fea000383ffff */
[----:B------:R-:W-:Y:S05]  /*a3f0*/  BRA `(.L_x_119) ;  /* 0xffffff8000b87947 */ /* 0x000fea000383ffff */
.L_x_38:
[----:B------:R-:W-:-:S07]  /*a400*/  MOV R0, UR5 ;  /* 0x0000000500007c02 */ /* 0x000fce0008000f00 */
.L_x_120:
[----:B-1----:R1:W2:Y:S02]  /*a410*/  SYNCS.PHASECHK.TRANS64.TRYWAIT P0, [R0+URZ], R3 ;  /* 0x00000003000075a7 */ /* 0x0022a400080011ff */
[----:B--2---:R-:W-:Y:S05]  /*a420*/  @!P0 NANOSLEEP.SYNCS 0x989680 ;  /* 0x009896800000895d */ /* 0x004fea0003900000 */
[----:B------:R-:W2:Y:S02]  /*a430*/  @!P0 SYNCS.PHASECHK.TRANS64 P0, [R0+URZ], R3 ;  /* 0x00000003000085a7 */ /* 0x000ea400080010ff */
[----:B--2---:R-:W-:Y:S05]  /*a440*/  @!P0 BRA `(.L_x_120) ;  /* 0xfffffffc00f08947 */ /* 0x004fea000383ffff */
[----:B------:R-:W-:Y:S05]  /*a450*/  BRA `(.L_x_121) ;  /* 0xffffff8000c47947 */ /* 0x000fea000383ffff */
.L_x_39:
[----:B------:R-:W-:-:S07]  /*a460*/  MOV R0, UR5 ;  /* 0x0000000500007c02 */ /* 0x000fce0008000f00 */
.L_x_122:
[----:B-1----:R1:W2:Y:S02]  /*a470*/  SYNCS.PHASECHK.TRANS64.TRYWAIT P0, [R0+URZ], R3 ;  /* 0x00000003000075a7 */ /* 0x0022a400080011ff */
[----:B--2---:R-:W-:Y:S05]  /*a480*/  @!P0 NANOSLEEP.SYNCS 0x989680 ;  /* 0x009896800000895d */ /* 0x004fea0003900000 */
[----:B------:R-:W2:Y:S02]  /*a490*/  @!P0 SYNCS.PHASECHK.TRANS64 P0, [R0+URZ], R3 ;  /* 0x00000003000085a7 */ /* 0x000ea400080010ff */
[----:B--2---:R-:W-:Y:S05]  /*a4a0*/  @!P0 BRA `(.L_x_122) ;  /* 0xfffffffc00f08947 */ /* 0x004fea000383ffff */
[----:B------:R-:W-:Y:S05]  /*a4b0*/  BRA `(.L_x_123) ;  /* 0xffffff8000d07947 */ /* 0x000fea000383ffff */
.L_x_40:
[----:B------:R-:W-:-:S07]  /*a4c0*/  MOV R0, UR5 ;  /* 0x0000000500007c02 */ /* 0x000fce0008000f00 */
.L_x_124:
[----:B-1----:R1:W2:Y:S02]  /*a4d0*/  SYNCS.PHASECHK.TRANS64.TRYWAIT P0, [R0+URZ], R3 ;  /* 0x00000003000075a7 */ /* 0x0022a400080011ff */
[----:B--2---:R-:W-:Y:S05]  /*a4e0*/  @!P0 NANOSLEEP.SYNCS 0x989680 ;  /* 0x009896800000895d */ /* 0x004fea0003900000 */
[----:B------:R-:W2:Y:S02]  /*a4f0*/  @!P0 SYNCS.PHASECHK.TRANS64 P0, [R0+URZ], R3 ;  /* 0x00000003000085a7 */ /* 0x000ea400080010ff */
[----:B--2---:R-:W-:Y:S05]  /*a500*/  @!P0 BRA `(.L_x_124) ;  /* 0xfffffffc00f08947 */ /* 0x004fea000383ffff */
[----:B------:R-:W-:Y:S05]  /*a510*/  BRA `(.L_x_125) ;  /* 0xffffff8000dc7947 */ /* 0x000fea000383ffff */
.L_x_41:
[----:B------:R-:W-:-:S07]  /*a520*/  MOV R0, UR5 ;  /* 0x0000000500007c02 */ /* 0x000fce0008000f00 */
.L_x_126:
[----:B-1----:R1:W2:Y:S02]  /*a530*/  SYNCS.PHASECHK.TRANS64.TRYWAIT P0, [R0+URZ], R3 ;  /* 0x00000003000075a7 */ /* 0x0022a400080011ff */
[----:B--2---:R-:W-:Y:S05]  /*a540*/  @!P0 NANOSLEEP.SYNCS 0x989680 ;  /* 0x009896800000895d */ /* 0x004fea0003900000 */
[----:B------:R-:W2:Y:S02]  /*a550*/  @!P0 SYNCS.PHASECHK.TRANS64 P0, [R0+URZ], R3 ;  /* 0x00000003000085a7 */ /* 0x000ea400080010ff */
[----:B--2---:R-:W-:Y:S05]  /*a560*/  @!P0 BRA `(.L_x_126) ;  /* 0xfffffffc00f08947 */ /* 0x004fea000383ffff */
[----:B------:R-:W-:Y:S05]  /*a570*/  BRA `(.L_x_127) ;  /* 0xffffff8000e87947 */ /* 0x000fea000383ffff */
.L_x_42:
[----:B------:R-:W-:-:S07]  /*a580*/  MOV R0, UR5 ;  /* 0x0000000500007c02 */ /* 0x000fce0008000f00 */
.L_x_128:
[----:B-1----:R1:W2:Y:S02]  /*a590*/  SYNCS.PHASECHK.TRANS64.TRYWAIT P0, [R0+URZ], R3 ;  /* 0x00000003000075a7 */ /* 0x0022a400080011ff */
[----:B--2---:R-:W-:Y:S05]  /*a5a0*/  @!P0 NANOSLEEP.SYNCS 0x989680 ;  /* 0x009896800000895d */ /* 0x004fea0003900000 */
[----:B------:R-:W2:Y:S02]  /*a5b0*/  @!P0 SYNCS.PHASECHK.TRANS64 P0, [R0+URZ], R3 ;  /* 0x00000003000085a7 */ /* 0x000ea400080010ff */
[----:B--2---:R-:W-:Y:S05]  /*a5c0*/  @!P0 BRA `(.L_x_128) ;  /* 0xfffffffc00f08947 */ /* 0x004fea000383ffff */
[----:B------:R-:W-:Y:S05]  /*a5d0*/  BRA `(.L_x_129) ;  /* 0xffffff8000f47947 */ /* 0x000fea000383ffff */
.L_x_43:
[----:B------:R-:W-:-:S07]  /*a5e0*/  MOV R0, UR5 ;  /* 0x0000000500007c02 */ /* 0x000fce0008000f00 */
.L_x_130:
[----:B-1----:R1:W2:Y:S02]  /*a5f0*/  SYNCS.PHASECHK.TRANS64.TRYWAIT P0, [R0+URZ], R3 ;  /* 0x00000003000075a7 */ /* 0x0022a400080011ff */
[----:B--2---:R-:W-:Y:S05]  /*a600*/  @!P0 NANOSLEEP.SYNCS 0x989680 ;  /* 0x009896800000895d */ /* 0x004fea0003900000 */
[----:B------:R-:W2:Y:S02]  /*a610*/  @!P0 SYNCS.PHASECHK.TRANS64 P0, [R0+URZ], R3 ;  /* 0x00000003000085a7 */ /* 0x000ea400080010ff */
[----:B--2---:R-:W-:Y:S05]  /*a620*/  @!P0 BRA `(.L_x_130) ;  /* 0xfffffffc00f08947 */ /* 0x004fea000383ffff */
[----:B------:R-:W-:Y:S05]  /*a630*/  BRA `(.L_x_131) ;  /* 0xffffff8400007947 */ /* 0x000fea000383ffff */
.L_x_44:
[----:B------:R-:W-:-:S07]  /*a640*/  MOV R0, UR5 ;  /* 0x0000000500007c02 */ /* 0x000fce0008000f00 */
.L_x_132:
[----:B-1----:R1:W2:Y:S02]  /*a650*/  SYNCS.PHASECHK.TRANS64.TRYWAIT P0, [R0+URZ], R3 ;  /* 0x00000003000075a7 */ /* 0x0022a400080011ff */
[----:B--2---:R-:W-:Y:S05]  /*a660*/  @!P0 NANOSLEEP.SYNCS 0x989680 ;  /* 0x009896800000895d */ /* 0x004fea0003900000 */
[----:B------:R-:W2:Y:S02]  /*a670*/  @!P0 SYNCS.PHASECHK.TRANS64 P0, [R0+URZ], R3 ;  /* 0x00000003000085a7 */ /* 0x000ea400080010ff */
[----:B--2---:R-:W-:Y:S05]  /*a680*/  @!P0 BRA `(.L_x_132) ;  /* 0xfffffffc00f08947 */ /* 0x004fea000383ffff */
[----:B------:R-:W-:Y:S05]  /*a690*/  BRA `(.L_x_133) ;  /* 0xffffff84000c7947 */ /* 0x000fea000383ffff */
.L_x_45:
[----:B------:R-:W-:-:S07]  /*a6a0*/  MOV R0, UR5 ;  /* 0x0000000500007c02 */ /* 0x000fce0008000f00 */
.L_x_134:
[----:B-1----:R1:W2:Y:S02]  /*a6b0*/  SYNCS.PHASECHK.TRANS64.TRYWAIT P0, [R0+URZ], R3 ;  /* 0x00000003000075a7 */ /* 0x0022a400080011ff */
[----:B--2---:R-:W-:Y:S05]  /*a6c0*/  @!P0 NANOSLEEP.SYNCS 0x989680 ;  /* 0x009896800000895d */ /* 0x004fea0003900000 */
[----:B------:R-:W2:Y:S02]  /*a6d0*/  @!P0 SYNCS.PHASECHK.TRANS64 P0, [R0+URZ], R3 ;  /* 0x00000003000085a7 */ /* 0x000ea400080010ff */
[----:B--2---:R-:W-:Y:S05]  /*a6e0*/  @!P0 BRA `(.L_x_134) ;  /* 0xfffffffc00f08947 */ /* 0x004fea000383ffff */
[----:B------:R-:W-:Y:S05]  /*a6f0*/  BRA `(.L_x_135) ;  /* 0xffffff8400187947 */ /* 0x000fea000383ffff */
.L_x_46:
[----:B------:R-:W-:-:S07]  /*a700*/  MOV R0, UR5 ;  /* 0x0000000500007c02 */ /* 0x000fce0008000f00 */
.L_x_136:
[----:B-1----:R1:W2:Y:S02]  /*a710*/  SYNCS.PHASECHK.TRANS64.TRYWAIT P0, [R0+URZ], R3 ;  /* 0x00000003000075a7 */ /* 0x0022a400080011ff */
[----:B--2---:R-:W-:Y:S05]  /*a720*/  @!P0 NANOSLEEP.SYNCS 0x989680 ;  /* 0x009896800000895d */ /* 0x004fea0003900000 */
[----:B------:R-:W2:Y:S02]  /*a730*/  @!P0 SYNCS.PHASECHK.TRANS64 P0, [R0+URZ], R3 ;  /* 0x00000003000085a7 */ /* 0x000ea400080010ff */
[----:B--2---:R-:W-:Y:S05]  /*a740*/  @!P0 BRA `(.L_x_136) ;  /* 0xfffffffc00f08947 */ /* 0x004fea000383ffff */
[----:B------:R-:W-:Y:S05]  /*a750*/  BRA `(.L_x_137) ;  /* 0xffffff8400247947 */ /* 0x000fea000383ffff */
.L_x_47:
[----:B------:R-:W-:-:S07]  /*a760*/  MOV R0, UR5 ;  /* 0x0000000500007c02 */ /* 0x000fce0008000f00 */
.L_x_138:
[----:B-1----:R1:W2:Y:S02]  /*a770*/  SYNCS.PHASECHK.TRANS64.TRYWAIT P0, [R0+URZ], R3 ;  /* 0x00000003000075a7 */ /* 0x0022a400080011ff */
[----:B--2---:R-:W-:Y:S05]  /*a780*/  @!P0 NANOSLEEP.SYNCS 0x989680 ;  /* 0x009896800000895d */ /* 0x004fea0003900000 */
[----:B------:R-:W2:Y:S02]  /*a790*/  @!P0 SYNCS.PHASECHK.TRANS64 P0, [R0+URZ], R3 ;  /* 0x00000003000085a7 */ /* 0x000ea400080010ff */
[----:B--2---:R-:W-:Y:S05]  /*a7a0*/  @!P0 BRA `(.L_x_138) ;  /* 0xfffffffc00f08947 */ /* 0x004fea000383ffff */
[----:B------:R-:W-:Y:S05]  /*a7b0*/  BRA `(.L_x_139) ;  /* 0xffffff8400307947 */ /* 0x000fea000383ffff */
.L_x_48:
[----:B------:R-:W-:-:S07]  /*a7c0*/  MOV R0, UR5 ;  /* 0x0000000500007c02 */ /* 0x000fce0008000f00 */
.L_x_140:
[----:B-1----:R1:W2:Y:S02]  /*a7d0*/  SYNCS.PHASECHK.TRANS64.TRYWAIT P0, [R0+URZ], R3 ;  /* 0x00000003000075a7 */ /* 0x0022a400080011ff */
[----:B--2---:R-:W-:Y:S05]  /*a7e0*/  @!P0 NANOSLEEP.SYNCS 0x989680 ;  /* 0x009896800000895d */ /* 0x004fea0003900000 */
[----:B------:R-:W2:Y:S02]  /*a7f0*/  @!P0 SYNCS.PHASECHK.TRANS64 P0, [R0+URZ], R3 ;  /* 0x00000003000085a7 */ /* 0x000ea400080010ff */
[----:B--2---:R-:W-:Y:S05]  /*a800*/  @!P0 BRA `(.L_x_140) ;  /* 0xfffffffc00f08947 */ /* 0x004fea000383ffff */
[----:B------:R-:W-:Y:S05]  /*a810*/  BRA `(.L_x_141) ;  /* 0xffffff84003c7947 */ /* 0x000fea000383ffff */
.L_x_49:
[----:B------:R-:W-:-:S07]  /*a820*/  MOV R0, UR5 ;  /* 0x0000000500007c02 */ /* 0x000fce0008000f00 */
.L_x_142:
[----:B-1----:R1:W2:Y:S02]  /*a830*/  SYNCS.PHASECHK.TRANS64.TRYWAIT P0, [R0+URZ], R3 ;  /* 0x00000003000075a7 */ /* 0x0022a400080011ff */
[----:B--2---:R-:W-:Y:S05]  /*a840*/  @!P0 NANOSLEEP.SYNCS 0x989680 ;  /* 0x009896800000895d */ /* 0x004fea0003900000 */
[----:B------:R-:W2:Y:S02]  /*a850*/  @!P0 SYNCS.PHASECHK.TRANS64 P0, [R0+URZ], R3 ;  /* 0x00000003000085a7 */ /* 0x000ea400080010ff */
[----:B--2---:R-:W-:Y:S05]  /*a860*/  @!P0 BRA `(.L_x_142) ;  /* 0xfffffffc00f08947 */ /* 0x004fea000383ffff */
[----:B------:R-:W-:Y:S05]  /*a870*/  BRA `(.L_x_143) ;  /* 0xffffff8400487947 */ /* 0x000fea000383ffff */
.L_x_50:
[----:B------:R-:W-:-:S07]  /*a880*/  MOV R0, UR5 ;  /* 0x0000000500007c02 */ /* 0x000fce0008000f00 */
.L_x_144:
[----:B-1----:R1:W2:Y:S02]  /*a890*/  SYNCS.PHASECHK.TRANS64.TRYWAIT P0, [R0+URZ], R3 ;  /* 0x00000003000075a7 */ /* 0x0022a400080011ff */
[----:B--2---:R-:W-:Y:S05]  /*a8a0*/  @!P0 NANOSLEEP.SYNCS 0x989680 ;  /* 0x009896800000895d */ /* 0x004fea0003900000 */
[----:B------:R-:W2:Y:S02]  /*a8b0*/  @!P0 SYNCS.PHASECHK.TRANS64 P0, [R0+URZ], R3 ;  /* 0x00000003000085a7 */ /* 0x000ea400080010ff */
[----:B--2---:R-:W-:Y:S05]  /*a8c0*/  @!P0 BRA `(.L_x_144) ;  /* 0xfffffffc00f08947 */ /* 0x004fea000383ffff */
[----:B------:R-:W-:Y:S05]  /*a8d0*/  BRA `(.L_x_145) ;  /* 0xffffff8400547947 */ /* 0x000fea000383ffff */
.L_x_51:
[----:B------:R-:W-:-:S07]  /*a8e0*/  MOV R0, UR5 ;  /* 0x0000000500007c02 */ /* 0x000fce0008000f00 */
.L_x_146:
[----:B-1----:R1:W2:Y:S02]  /*a8f0*/  SYNCS.PHASECHK.TRANS64.TRYWAIT P0, [R0+URZ], R3 ;  /* 0x00000003000075a7 */ /* 0x0022a400080011ff */
[----:B--2---:R-:W-:Y:S05]  /*a900*/  @!P0 NANOSLEEP.SYNCS 0x989680 ;  /* 0x009896800000895d */ /* 0x004fea0003900000 */
[----:B------:R-:W2:Y:S02]  /*a910*/  @!P0 SYNCS.PHASECHK.TRANS64 P0, [R0+URZ], R3 ;  /* 0x00000003000085a7 */ /* 0x000ea400080010ff */
[----:B--2---:R-:W-:Y:S05]  /*a920*/  @!P0 BRA `(.L_x_146) ;  /* 0xfffffffc00f08947 */ /* 0x004fea000383ffff */
[----:B------:R-:W-:Y:S05]  /*a930*/  BRA `(.L_x_147) ;  /* 0xffffff8400607947 */ /* 0x000fea000383ffff */
.L_x_52:
[----:B------:R-:W-:-:S07]  /*a940*/  MOV R0, UR5 ;  /* 0x0000000500007c02 */ /* 0x000fce0008000f00 */
.L_x_148:
[----:B-1----:R1:W2:Y:S02]  /*a950*/  SYNCS.PHASECHK.TRANS64.TRYWAIT P0, [R0+URZ], R3 ;  /* 0x00000003000075a7 */ /* 0x0022a400080011ff */
[----:B--2---:R-:W-:Y:S05]  /*a960*/  @!P0 NANOSLEEP.SYNCS 0x989680 ;  /* 0x009896800000895d */ /* 0x004fea0003900000 */
[----:B------:R-:W2:Y:S02]  /*a970*/  @!P0 SYNCS.PHASECHK.TRANS64 P0, [R0+URZ], R3 ;  /* 0x00000003000085a7 */ /* 0x000ea400080010ff */
[----:B--2---:R-:W-:Y:S05]  /*a980*/  @!P0 BRA `(.L_x_148) ;  /* 0xfffffffc00f08947 */ /* 0x004fea000383ffff */
[----:B------:R-:W-:Y:S05]  /*a990*/  BRA `(.L_x_149) ;  /* 0xffffff84006c7947 */ /* 0x000fea000383ffff */
.L_x_53:
[----:B------:R-:W-:-:S07]  /*a9a0*/  MOV R0, UR5 ;  /* 0x0000000500007c02 */ /* 0x000fce0008000f00 */
.L_x_150:
[----:B-1----:R1:W2:Y:S02]  /*a9b0*/  SYNCS.PHASECHK.TRANS64.TRYWAIT P0, [R0+URZ], R3 ;  /* 0x00000003000075a7 */ /* 0x0022a400080011ff */
[----:B--2---:R-:W-:Y:S05]  /*a9c0*/  @!P0 NANOSLEEP.SYNCS 0x989680 ;  /* 0x009896800000895d */ /* 0x004fea0003900000 */
[----:B------:R-:W2:Y:S02]  /*a9d0*/  @!P0 SYNCS.PHASECHK.TRANS64 P0, [R0+URZ], R3 ;  /* 0x00000003000085a7 */ /* 0x000ea400080010ff */
[----:B--2---:R-:W-:Y:S05]  /*a9e0*/  @!P0 BRA `(.L_x_150) ;  /* 0xfffffffc00f08947 */ /* 0x004fea000383ffff */
[----:B------:R-:W-:Y:S05]  /*a9f0*/  BRA `(.L_x_151) ;  /* 0xffffff8400787947 */ /* 0x000fea000383ffff */
.L_x_54:
[----:B------:R-:W-:-:S07]  /*aa00*/  MOV R0, UR5 ;  /* 0x0000000500007c02 */ /* 0x000fce0008000f00 */
.L_x_152:
[----:B-1----:R1:W2:Y:S02]  /*aa10*/  SYNCS.PHASECHK.TRANS64.TRYWAIT P0, [R0+URZ], R3 ;  /* 0x00000003000075a7 */ /* 0x0022a400080011ff */
[----:B--2---:R-:W-:Y:S05]  /*aa20*/  @!P0 NANOSLEEP.SYNCS 0x989680 ;  /* 0x009896800000895d */ /* 0x004fea0003900000 */
[----:B------:R-:W2:Y:S02]  /*aa30*/  @!P0 SYNCS.PHASECHK.TRANS64 P0, [R0+URZ], R3 ;  /* 0x00000003000085a7 */ /* 0x000ea400080010ff */
[----:B--2---:R-:W-:Y:S05]  /*aa40*/  @!P0 BRA `(.L_x_152) ;  /* 0xfffffffc00f08947 */ /* 0x004fea000383ffff */
[----:B------:R-:W-:Y:S05]  /*aa50*/  BRA `(.L_x_153) ;  /* 0xffffff8400847947 */ /* 0x000fea000383ffff */
.L_x_55:
[----:B------:R-:W-:-:S07]  /*aa60*/  MOV R0, UR5 ;  /* 0x0000000500007c02 */ /* 0x000fce0008000f00 */
.L_x_154:
[----:B-1----:R1:W2:Y:S02]  /*aa70*/  SYNCS.PHASECHK.TRANS64.TRYWAIT P0, [R0+URZ], R3 ;  /* 0x00000003000075a7 */ /* 0x0022a400080011ff */
[----:B--2---:R-:W-:Y:S05]  /*aa80*/  @!P0 NANOSLEEP.SYNCS 0x989680 ;  /* 0x009896800000895d */ /* 0x004fea0003900000 */
[----:B------:R-:W2:Y:S02]  /*aa90*/  @!P0 SYNCS.PHASECHK.TRANS64 P0, [R0+URZ], R3 ;  /* 0x00000003000085a7 */ /* 0x000ea400080010ff */
[----:B--2---:R-:W-:Y:S05]  /*aaa0*/  @!P0 BRA `(.L_x_154) ;  /* 0xfffffffc00f08947 */ /* 0x004fea000383ffff */
[----:B------:R-:W-:Y:S05]  /*aab0*/  BRA `(.L_x_155) ;  /* 0xffffff8400907947 */ /* 0x000fea000383ffff */
.L_x_58:
[----:B--2---:R2:W3:Y:S02]  /*aac0*/  SYNCS.PHASECHK.TRANS64.TRYWAIT P0, [R2+URZ+0x1b0], R5 ;  /* 0x0001b005020075a7 */ /* 0x0044e400080011ff */
[----:B---3--:R-:W-:Y:S05]  /*aad0*/  @!P0 NANOSLEEP.SYNCS 0x989680 ;  /* 0x009896800000895d */ /* 0x008fea0003900000 */
[----:B------:R-:W3:Y:S02]  /*aae0*/  @!P0 SYNCS.PHASECHK.TRANS64 P0, [R2+URZ+0x1b0], R5 ;  /* 0x0001b005020085a7 */ /* 0x000ee400080010ff */
[----:B---3--:R-:W-:Y:S05]  /*aaf0*/  @!P0 BRA `(.L_x_58) ;  /* 0xfffffffc00f08947 */ /* 0x008fea000383ffff */
[----:B------:R-:W-:Y:S05]  /*ab00*/  BRA `(.L_x_156) ;  /* 0xffffff8400ec7947 */ /* 0x000fea000383ffff */
.L_x_59:
[----:B------:R-:W-:-:S07]  /*ab10*/  MOV R2, UR4 ;  /* 0x0000000400027c02 */ /* 0x000fce0008000f00 */
.L_x_157:
[----:B--2---:R2:W3:Y:S02]  /*ab20*/  SYNCS.PHASECHK.TRANS64.TRYWAIT P0, [R2+URZ+0x170], R5 ;  /* 0x00017005020075a7 */ /* 0x0044e400080011ff */
[----:B---3--:R-:W-:Y:S05]  /*ab30*/  @!P0 NANOSLEEP.SYNCS 0x989680 ;  /* 0x009896800000895d */ /* 0x008fea0003900000 */
[----:B------:R-:W3:Y:S02]  /*ab40*/  @!P0 SYNCS.PHASECHK.TRANS64 P0, [R2+URZ+0x170], R5 ;  /* 0x00017005020085a7 */ /* 0x000ee400080010ff */
[----:B---3--:R-:W-:Y:S05]  /*ab50*/  @!P0 BRA `(.L_x_157) ;  /* 0xfffffffc00f08947 */ /* 0x008fea000383ffff */
[----:B------:R-:W-:Y:S05]  /*ab60*/  BRA `(.L_x_158) ;  /* 0xffffff8400fc7947 */ /* 0x000fea000383ffff */
.L_x_60:
[----:B--2---:R2:W3:Y:S02]  /*ab70*/  SYNCS.PHASECHK.TRANS64.TRYWAIT P1, [R2+URZ+0x160], R5 ;  /* 0x00016005020075a7 */ /* 0x0044e400080211ff */
[----:B---3--:R-:W-:Y:S05]  /*ab80*/  @!P1 NANOSLEEP.SYNCS 0x989680 ;  /* 0x009896800000995d */ /* 0x008fea0003900000 */
[----:B------:R-:W3:Y:S02]  /*ab90*/  @!P1 SYNCS.PHASECHK.TRANS64 P1, [R2+URZ+0x160], R5 ;  /* 0x00016005020095a7 */ /* 0x000ee400080210ff */
[----:B---3--:R-:W-:Y:S05]  /*aba0*/  @!P1 BRA `(.L_x_60) ;  /* 0xfffffffc00f09947 */ /* 0x008fea000383ffff */
[----:B------:R-:W-:Y:S05]  /*abb0*/  BRA `(.L_x_159) ;  /* 0xffffff88002c7947 */ /* 0x000fea000383ffff */
.L_x_63:
[----:B------:R-:W-:-:S07]  /*abc0*/  MOV R0, UR4 ;  /* 0x0000000400007c02 */ /* 0x000fce0008000f00 */
.L_x_160:
[----:B--2---:R2:W3:Y:S02]  /*abd0*/  SYNCS.PHASECHK.TRANS64.TRYWAIT P0, [R0+URZ+0x170], R3 ;  /* 0x00017003000075a7 */ /* 0x0044e400080011ff */
[----:B---3--:R-:W-:Y:S05]  /*abe0*/  @!P0 NANOSLEEP.SYNCS 0x989680 ;  /* 0x009896800000895d */ /* 0x008fea0003900000 */
[----:B------:R-:W3:Y:S02]  /*abf0*/  @!P0 SYNCS.PHASECHK.TRANS64 P0, [R0+URZ+0x170], R3 ;  /* 0x00017003000085a7 */ /* 0x000ee400080010ff */
[----:B---3--:R-:W-:Y:S05]  /*ac00*/  @!P0 BRA `(.L_x_160) ;  /* 0xfffffffc00f08947 */ /* 0x008fea000383ffff */
[----:B------:R-:W-:Y:S05]  /*ac10*/  BRA `(.L_x_62) ;  /* 0xffffff8800807947 */ /* 0x000fea000383ffff */
.L_x_70:
[----:B-1----:R1:W2:Y:S02]  /*ac20*/  SYNCS.PHASECHK.TRANS64.TRYWAIT P1, [R0+URZ+0x160], R5 ;  /* 0x00016005000075a7 */ /* 0x0022a400080211ff */
[----:B--2---:R-:W-:Y:S05]  /*ac30*/  @!P1 NANOSLEEP.SYNCS 0x989680 ;  /* 0x009896800000995d */ /* 0x004fea0003900000 */
[----:B------:R-:W2:Y:S02]  /*ac40*/  @!P1 SYNCS.PHASECHK.TRANS64 P1, [R0+URZ+0x160], R5 ;  /* 0x00016005000095a7 */ /* 0x000ea400080210ff */
[----:B--2---:R-:W-:Y:S05]  /*ac50*/  @!P1 BRA `(.L_x_70) ;  /* 0xfffffffc00f09947 */ /* 0x004fea000383ffff */
[----:B------:R-:W-:Y:S05]  /*ac60*/  BRA `(.L_x_161) ;  /* 0xffffff8c00d87947 */ /* 0x000fea000383ffff */
.L_x_71:
[----:B------:R-:W-:-:S07]  /*ac70*/  MOV R3, UR17 ;  /* 0x0000001100037c02 */ /* 0x000fce0008000f00 */
.L_x_162:
[----:B-1----:R1:W2:Y:S02]  /*ac80*/  SYNCS.PHASECHK.TRANS64.TRYWAIT P0, [R3+URZ+0x198], R0 ;  /* 0x00019800030075a7 */ /* 0x0022a400080011ff */
[----:B--2---:R-:W-:Y:S05]  /*ac90*/  @!P0 NANOSLEEP.SYNCS 0x989680 ;  /* 0x009896800000895d */ /* 0x004fea0003900000 */
[----:B------:R-:W2:Y:S02]  /*aca0*/  @!P0 SYNCS.PHASECHK.TRANS64 P0, [R3+URZ+0x198], R0 ;  /* 0x00019800030085a7 */ /* 0x000ea400080010ff */
[----:B--2---:R-:W-:Y:S05]  /*acb0*/  @!P0 BRA `(.L_x_162) ;  /* 0xfffffffc00f08947 */ /* 0x004fea000383ffff */
[----:B------:R-:W-:Y:S05]  /*acc0*/  BRA `(.L_x_163) ;  /* 0xffffff9000087947 */ /* 0x000fea000383ffff */
.L_x_74:
[----:B------:R-:W-:Y:S07]  /*acd0*/  MOV R0, UR7 ;  /* 0x0000000700007c02 */ /* 0x000fee0008000f00 */
.L_x_164:
[----:B-1----:R1:W2:Y:S02]  /*ace0*/  SYNCS.PHASECHK.TRANS64.TRYWAIT P0, [R0+URZ], R3 ;  /* 0x00000003000075a7 */ /* 0x0022a400080011ff */
[----:B--2---:R-:W-:Y:S05]  /*acf0*/  @!P0 NANOSLEEP.SYNCS 0x989680 ;  /* 0x009896800000895d */ /* 0x004fea0003900000 */
[----:B------:R-:W2:Y:S02]  /*ad00*/  @!P0 SYNCS.PHASECHK.TRANS64 P0, [R0+URZ], R3 ;  /* 0x00000003000085a7 */ /* 0x000ea400080010ff */
[----:B--2---:R-:W-:Y:S05]  /*ad10*/  @!P0 BRA `(.L_x_164) ;  /* 0xfffffffc00f08947 */ /* 0x004fea000383ffff */
[----:B------:R-:W-:Y:S05]  /*ad20*/  BRA `(.L_x_73) ;  /* 0xffffff9000287947 */ /* 0x000fea000383ffff */
.L_x_77:
[----:B------:R-:W-:-:S07]  /*ad30*/  MOV R0, UR4 ;  /* 0x0000000400007c02 */ /* 0x000fce0008000f00 */
.L_x_165:
[----:B--2---:R2:W3:Y:S02]  /*ad40*/  SYNCS.PHASECHK.TRANS64.TRYWAIT P0, [R0+URZ], R3 ;  /* 0x00000003000075a7 */ /* 0x0044e400080011ff */
[----:B---3--:R-:W-:Y:S05]  /*ad50*/  @!P0 NANOSLEEP.SYNCS 0x989680 ;  /* 0x009896800000895d */ /* 0x008fea0003900000 */
[----:B------:R-:W3:Y:S02]  /*ad60*/  @!P0 SYNCS.PHASECHK.TRANS64 P0, [R0+URZ], R3 ;  /* 0x00000003000085a7 */ /* 0x000ee400080010ff */
[----:B---3--:R-:W-:Y:S05]  /*ad70*/  @!P0 BRA `(.L_x_165) ;  /* 0xfffffffc00f08947 */ /* 0x008fea000383ffff */
[----:B------:R-:W-:Y:S05]  /*ad80*/  BRA `(.L_x_166) ;  /* 0xffffff9000cc7947 */ /* 0x000fea000383ffff */
.L_x_78:
[----:B------:R-:W-:-:S07]  /*ad90*/  MOV R0, UR5 ;  /* 0x0000000500007c02 */ /* 0x000fce0008000f00 */
.L_x_167:
[----:B-1----:R1:W2:Y:S02]  /*ada0*/  SYNCS.PHASECHK.TRANS64.TRYWAIT P0, [R0+URZ], R3 ;  /* 0x00000003000075a7 */ /* 0x0022a400080011ff */
[----:B--2---:R-:W-:Y:S05]  /*adb0*/  @!P0 NANOSLEEP.SYNCS 0x989680 ;  /* 0x009896800000895d */ /* 0x004fea0003900000 */
[----:B------:R-:W2:Y:S02]  /*adc0*/  @!P0 SYNCS.PHASECHK.TRANS64 P0, [R0+URZ], R3 ;  /* 0x00000003000085a7 */ /* 0x000ea400080010ff */
[----:B--2---:R-:W-:Y:S05]  /*add0*/  @!P0 BRA `(.L_x_167) ;  /* 0xfffffffc00f08947 */ /* 0x004fea000383ffff */
[----:B------:R-:W-:Y:S05]  /*ade0*/  BRA `(.L_x_168) ;  /* 0xffffff9000d87947 */ /* 0x000fea000383ffff */
.L_x_79:
[----:B------:R-:W-:-:S07]  /*adf0*/  MOV R0, UR4 ;  /* 0x0000000400007c02 */ /* 0x000fce0008000f00 */
.L_x_169:
[----:B-1----:R1:W2:Y:S02]  /*ae00*/  SYNCS.PHASECHK.TRANS64.TRYWAIT P0, [R0+URZ], R3 ;  /* 0x00000003000075a7 */ /* 0x0022a400080011ff */
[----:B--2---:R-:W-:Y:S05]  /*ae10*/  @!P0 NANOSLEEP.SYNCS 0x989680 ;  /* 0x009896800000895d */ /* 0x004fea0003900000 */
[----:B------:R-:W2:Y:S02]  /*ae20*/  @!P0 SYNCS.PHASECHK.TRANS64 P0, [R0+URZ], R3 ;  /* 0x00000003000085a7 */ /* 0x000ea400080010ff */
[----:B--2---:R-:W-:Y:S05]  /*ae30*/  @!P0 BRA `(.L_x_169) ;  /* 0xfffffffc00f08947 */ /* 0x004fea000383ffff */
[----:B------:R-:W-:Y:S05]  /*ae40*/  BRA `(.L_x_170) ;  /* 0xffffff9000e47947 */ /* 0x000fea000383ffff */
.L_x_84:
[----:B---3--:R3:W4:Y:S02]  /*ae50*/  SYNCS.PHASECHK.TRANS64.TRYWAIT P0, [R3+URZ+0x160], R0 ;  /* 0x00016000030075a7 */ /* 0x00872400080011ff */
[----:B----4-:R-:W-:Y:S05]  /*ae60*/  @!P0 NANOSLEEP.SYNCS 0x989680 ;  /* 0x009896800000895d */ /* 0x010fea0003900000 */
[----:B------:R-:W4:Y:S02]  /*ae70*/  @!P0 SYNCS.PHASECHK.TRANS64 P0, [R3+URZ+0x160], R0 ;  /* 0x00016000030085a7 */ /* 0x000f2400080010ff */
[----:B----4-:R-:W-:Y:S05]  /*ae80*/  @!P0 BRA `(.L_x_84) ;  /* 0xfffffffc00f08947 */ /* 0x010fea000383ffff */
[----:B------:R-:W-:Y:S05]  /*ae90*/  BRA `(.L_x_171) ;  /* 0xffffff9800087947 */ /* 0x000fea000383ffff */
.L_x_87:
[----:B------:R-:W-:Y:S07]  /*aea0*/  MOV R0, UR29 ;  /* 0x0000001d00007c02 */ /* 0x000fee0008000f00 */
.L_x_172:
[----:B-1----:R1:W3:Y:S02]  /*aeb0*/  SYNCS.PHASECHK.TRANS64.TRYWAIT P1, [R0+URZ+0x158], R3 ;  /* 0x00015803000075a7 */ /* 0x0022e400080211ff */
[----:B---3--:R-:W-:Y:S05]  /*aec0*/  @!P1 NANOSLEEP.SYNCS 0x989680 ;  /* 0x009896800000995d */ /* 0x008fea0003900000 */
[----:B------:R-:W3:Y:S02]  /*aed0*/  @!P1 SYNCS.PHASECHK.TRANS64 P1, [R0+URZ+0x158], R3 ;  /* 0x00015803000095a7 */ /* 0x000ee400080210ff */
[----:B---3--:R-:W-:Y:S05]  /*aee0*/  @!P1 BRA `(.L_x_172) ;  /* 0xfffffffc00f09947 */ /* 0x008fea000383ffff */
[----:B------:R-:W-:Y:S05]  /*aef0*/  BRA `(.L_x_86) ;  /* 0xffffff9c007c7947 */ /* 0x000fea000383ffff */
.L_x_90:
[----:B-1----:R-:W-:Y:S07]  /*af00*/  MOV R3, UR29 ;  /* 0x0000001d00037c02 */ /* 0x002fee0008000f00 */
.L_x_173:
[----:B-1----:R1:W3:Y:S02]  /*af10*/  SYNCS.PHASECHK.TRANS64.TRYWAIT P0, [R3+URZ+0x148], R2 ;  /* 0x00014802030075a7 */ /* 0x0022e400080011ff */
[----:B---3--:R-:W-:Y:S05]  /*af20*/  @!P0 NANOSLEEP.SYNCS 0x989680 ;  /* 0x009896800000895d */ /* 0x008fea0003900000 */
[----:B------:R-:W3:Y:S02]  /*af30*/  @!P0 SYNCS.PHASECHK.TRANS64 P0, [R3+URZ+0x148], R2 ;  /* 0x00014802030085a7 */ /* 0x000ee400080010ff */
[----:B---3--:R-:W-:Y:S05]  /*af40*/  @!P0 BRA `(.L_x_173) ;  /* 0xfffffffc00f08947 */ /* 0x008fea000383ffff */
[----:B------:R-:W-:Y:S05]  /*af50*/  BRA `(.L_x_174) ;  /* 0xffffff9c00e07947 */ /* 0x000fea000383ffff */
.L_x_93:
[----:B------:R-:W-:Y:S07]  /*af60*/  MOV R0, UR4 ;  /* 0x0000000400007c02 */ /* 0x000fee0008000f00 */
.L_x_175:
[----:B-1----:R1:W2:Y:S02]  /*af70*/  SYNCS.PHASECHK.TRANS64.TRYWAIT P0, [R0+URZ+0x160], R3 ;  /* 0x00016003000075a7 */ /* 0x0022a400080011ff */
[----:B--2---:R-:W-:Y:S05]  /*af80*/  @!P0 NANOSLEEP.SYNCS 0x989680 ;  /* 0x009896800000895d */ /* 0x004fea0003900000 */
[----:B------:R-:W2:Y:S02]  /*af90*/  @!P0 SYNCS.PHASECHK.TRANS64 P0, [R0+URZ+0x160], R3 ;  /* 0x00016003000085a7 */ /* 0x000ea400080010ff */
[----:B--2---:R-:W-:Y:S05]  /*afa0*/  @!P0 BRA `(.L_x_175) ;  /* 0xfffffffc00f08947 */ /* 0x004fea000383ffff */
[----:B------:R-:W-:Y:S05]  /*afb0*/  BRA `(.L_x_176) ;  /* 0xffffffa400207947 */ /* 0x000fea000383ffff */
.L_x_103:
[----:B-1----:R-:W-:Y:S04]  /*afc0*/  MOV R0, UR44 ;  /* 0x0000002c00007c02 */ /* 0x002fe80008000f00 */
[----:B------:R1:W2:Y:S03]  /*afd0*/  SYNCS.PHASECHK.TRANS64.TRYWAIT P3, [R0+URZ+0x140], R3 ;  /* 0x00014003000075a7 */ /* 0x0002a600080611ff */
[----:B--2---:R-:W-:Y:S05]  /*afe0*/  @!P3 NANOSLEEP.SYNCS 0x989680 ;  /* 0x009896800000b95d */ /* 0x004fea0003900000 */
[----:B------:R-:W2:Y:S02]  /*aff0*/  @!P3 SYNCS.PHASECHK.TRANS64 P3, [R0+URZ+0x140], R3 ;  /* 0x000140030000b5a7 */ /* 0x000ea400080610ff */
[----:B--2---:R-:W-:Y:S05]  /*b000*/  @!P3 BRA `(.L_x_103) ;  /* 0xfffffffc00ecb947 */ /* 0x004fea000383ffff */
[----:B------:R-:W-:Y:S05]  /*b010*/  BRA `(.L_x_102) ;  /* 0xffffffb400007947 */ /* 0x000fea000383ffff */
.L_x_105:
[----:B-1----:R1:W4:Y:S02]  /*b020*/  SYNCS.PHASECHK.TRANS64.TRYWAIT P1, [R22+URZ+0x180], R5 ;  /* 0x00018005160075a7 */ /* 0x00232400080211ff */
[----:B----4-:R-:W-:Y:S05]  /*b030*/  @!P1 NANOSLEEP.SYNCS 0x989680 ;  /* 0x009896800000995d */ /* 0x010fea0003900000 */
[----:B------:R-:W4:Y:S02]  /*b040*/  @!P1 SYNCS.PHASECHK.TRANS64 P1, [R22+URZ+0x180], R5 ;  /* 0x00018005160095a7 */ /* 0x000f2400080210ff */
[----:B----4-:R-:W-:Y:S05]  /*b050*/  @!P1 BRA `(.L_x_105) ;  /* 0xfffffffc00f09947 */ /* 0x010fea000383ffff */
[----:B------:R-:W-:Y:S05]  /*b060*/  BRA `(.L_x_104) ;  /* 0xffffffb400d07947 */ /* 0x000fea000383ffff */
        .weak           $__internal_0_$__cuda_sm10x_tcgen05_guardrail_trap_col_being_dealloced_not_returned_by_alloc
        .type           $__internal_0_$__cuda_sm10x_tcgen05_guardrail_trap_col_being_dealloced_not_returned_by_alloc,@function
        .size           $__internal_0_$__cuda_sm10x_tcgen05_guardrail_trap_col_being_dealloced_not_returned_by_alloc,($__internal_1_$__cuda_sm10x_tcgen05_guardrail_trap_phase_invalid_during_alloc - $__internal_0_$__cuda_sm10x_tcgen05_guardrail_trap_col_being_dealloced_not_returned_by_alloc)
$__internal_0_$__cuda_sm10x_tcgen05_guardrail_trap_col_being_dealloced_not_returned_by_alloc:
[----:B------:R-:W-:Y:S05]  /*b070*/  BPT.TRAP 0x1 ;  /* 0x000000040000795c */ /* 0x000fea0000300000 */
[----:B------:R-:W-:-:S04]  /*b080*/  HFMA2 R3, -RZ, RZ, 0, 0 ;  /* 0x00000000ff037431 */ /* 0x000fc800000001ff */
[----:B------:R-:W-:Y:S05]  /*b090*/  RET.REL.NODEC R2 `(_ZN7cutlass13device_kernelINS_4gemm6kernel13GemmUniversalIN4cute5tupleIJiiiiEEENS1_10collective13CollectiveMmaINS1_35MainloopSm100TmaUmmaWarpSpecializedILi20ELi2ELi3ENS5_IJNS4_1CILi1EEESB_SB_EEEEENS5_IJNSA_ILi128EEENSA_ILi160EEENSA_ILi32EEEEEENS_12float_e4m3_tENS5_IJlSB_lEEESI_SJ_NS4_8TiledMMAINS4_8MMA_AtomIJNS4_10MMA_TraitsINS4_19SM100_MMA_F8F6F4_SSEJSI_SI_fSE_SF_NS4_17integral_constantINS4_4UMMA5MajorELSQ_0EEESR_NSO_INSP_7ScaleInELSS_0EEEST_EEEEEENS4_6LayoutISC_NS5_IJNSA_ILi0EEESX_SX_EEEEENS5_IJNS4_10UnderscoreES10_S10_EEEEENS4_13SM90_TMA_LOADENS4_14ComposedLayoutINS4_7SwizzleILi1ELi4ELi3EEENS4_18smem_ptr_flag_bitsILi8EEENSW_INS5_IJNSA_ILi8EEESG_EEENS5_IJSG_SB_EEEEEEEvNS4_8identityES13_S1D_vS1E_EENS_8epilogue10collective18CollectiveEpilogueINS1G_23Sm100TmaWarpSpecializedILi1ELi1ELi160ELb0ELb0EEEJSH_NS5_IJNSW_ISE_SB_EENSW_ISF_SB_EEEEESI_SJ_SI_SJ_NS1G_6fusion15FusionCallbacksIS1K_NS1O_17LinearCombinationISI_fSI_fLNS_15FloatRoundStyleE2EEESH_S1N_JEEENS4_5SM1004TMEM4LOAD26SM100_TMEM_LOAD_32dp32b32xES13_S1D_NS4_39AutoVectorizingCopyWithAssumedAlignmentILi128EEENS4_14SM90_TMA_STOREES1D_S1Z_S1Z_EEEvvEEEEvNT_6ParamsE) ;  /* 0xffffff4c02d87950 */ /* 0x000fea0003c3ffff */
        .weak           $__internal_1_$__cuda_sm10x_tcgen05_guardrail_trap_phase_invalid_during_alloc
        .type           $__internal_1_$__cuda_sm10x_tcgen05_guardrail_trap_phase_invalid_during_alloc,@function
        .size           $__internal_1_$__cuda_sm10x_tcgen05_guardrail_trap_phase_invalid_during_alloc,($__internal_2_$__cuda_sm10x_tcgen05_guardrail_trap_unallocated_columns_being_dealloced - $__internal_1_$__cuda_sm10x_tcgen05_guardrail_trap_phase_invalid_during_alloc)
$__internal_1_$__cuda_sm10x_tcgen05_guardrail_trap_phase_invalid_during_alloc:
[----:B------:R-:W-:Y:S05]  /*b0a0*/  BPT.TRAP 0x1 ;  /* 0x000000040000795c */ /* 0x000fea0000300000 */
[----:B------:R-:W-:-:S04]  /*b0b0*/  MOV R3, 0x0 ;  /* 0x0000000000037802 */ /* 0x000fc80000000f00 */
[----:B------:R-:W-:Y:S05]  /*b0c0*/  RET.REL.NODEC R2 `(_ZN7cutlass13device_kernelINS_4gemm6kernel13GemmUniversalIN4cute5tupleIJiiiiEEENS1_10collective13CollectiveMmaINS1_35MainloopSm100TmaUmmaWarpSpecializedILi20ELi2ELi3ENS5_IJNS4_1CILi1EEESB_SB_EEEEENS5_IJNSA_ILi128EEENSA_ILi160EEENSA_ILi32EEEEEENS_12float_e4m3_tENS5_IJlSB_lEEESI_SJ_NS4_8TiledMMAINS4_8MMA_AtomIJNS4_10MMA_TraitsINS4_19SM100_MMA_F8F6F4_SSEJSI_SI_fSE_SF_NS4_17integral_constantINS4_4UMMA5MajorELSQ_0EEESR_NSO_INSP_7ScaleInELSS_0EEEST_EEEEEENS4_6LayoutISC_NS5_IJNSA_ILi0EEESX_SX_EEEEENS5_IJNS4_10UnderscoreES10_S10_EEEEENS4_13SM90_TMA_LOADENS4_14ComposedLayoutINS4_7SwizzleILi1ELi4ELi3EEENS4_18smem_ptr_flag_bitsILi8EEENSW_INS5_IJNSA_ILi8EEESG_EEENS5_IJSG_SB_EEEEEEEvNS4_8identityES13_S1D_vS1E_EENS_8epilogue10collective18CollectiveEpilogueINS1G_23Sm100TmaWarpSpecializedILi1ELi1ELi160ELb0ELb0EEEJSH_NS5_IJNSW_ISE_SB_EENSW_ISF_SB_EEEEESI_SJ_SI_SJ_NS1G_6fusion15FusionCallbacksIS1K_NS1O_17LinearCombinationISI_fSI_fLNS_15FloatRoundStyleE2EEESH_S1N_JEEENS4_5SM1004TMEM4LOAD26SM100_TMEM_LOAD_32dp32b32xES13_S1D_NS4_39AutoVectorizingCopyWithAssumedAlignmentILi128EEENS4_14SM90_TMA_STOREES1D_S1Z_S1Z_EEEvvEEEEvNT_6ParamsE) ;  /* 0xffffff4c02cc7950 */ /* 0x000fea0003c3ffff */
        .weak           $__internal_2_$__cuda_sm10x_tcgen05_guardrail_trap_unallocated_columns_being_dealloced
        .type           $__internal_2_$__cuda_sm10x_tcgen05_guardrail_trap_unallocated_columns_being_dealloced,@function
        .size           $__internal_2_$__cuda_sm10x_tcgen05_guardrail_trap_unallocated_columns_being_dealloced,(.L_x_178 - $__internal_2_$__cuda_sm10x_tcgen05_guardrail_trap_unallocated_columns_being_dealloced)
$__internal_2_$__cuda_sm10x_tcgen05_guardrail_trap_unallocated_columns_being_dealloced:
[----:B------:R-:W-:Y:S05]  /*b0d0*/  BPT.TRAP 0x1 ;  /* 0x000000040000795c */ /* 0x000fea0000300000 */
[----:B------:R-:W-:-:S04]  /*b0e0*/  HFMA2 R3, -RZ, RZ, 0, 0 ;  /* 0x00000000ff037431 */ /* 0x000fc800000001ff */
[----:B------:R-:W-:Y:S05]  /*b0f0*/  RET.REL.NODEC R2 `(_ZN7cutlass13device_kernelINS_4gemm6kernel13GemmUniversalIN4cute5tupleIJiiiiEEENS1_10collective13CollectiveMmaINS1_35MainloopSm100TmaUmmaWarpSpecializedILi20ELi2ELi3ENS5_IJNS4_1CILi1EEESB_SB_EEEEENS5_IJNSA_ILi128EEENSA_ILi160EEENSA_ILi32EEEEEENS_12float_e4m3_tENS5_IJlSB_lEEESI_SJ_NS4_8TiledMMAINS4_8MMA_AtomIJNS4_10MMA_TraitsINS4_19SM100_MMA_F8F6F4_SSEJSI_SI_fSE_SF_NS4_17integral_constantINS4_4UMMA5MajorELSQ_0EEESR_NSO_INSP_7ScaleInELSS_0EEEST_EEEEEENS4_6LayoutISC_NS5_IJNSA_ILi0EEESX_SX_EEEEENS5_IJNS4_10UnderscoreES10_S10_EEEEENS4_13SM90_TMA_LOADENS4_14ComposedLayoutINS4_7SwizzleILi1ELi4ELi3EEENS4_18smem_ptr_flag_bitsILi8EEENSW_INS5_IJNSA_ILi8EEESG_EEENS5_IJSG_SB_EEEEEEEvNS4_8identityES13_S1D_vS1E_EENS_8epilogue10collective18CollectiveEpilogueINS1G_23Sm100TmaWarpSpecializedILi1ELi1ELi160ELb0ELb0EEEJSH_NS5_IJNSW_ISE_SB_EENSW_ISF_SB_EEEEESI_SJ_SI_SJ_NS1G_6fusion15FusionCallbacksIS1K_NS1O_17LinearCombinationISI_fSI_fLNS_15FloatRoundStyleE2EEESH_S1N_JEEENS4_5SM1004TMEM4LOAD26SM100_TMEM_LOAD_32dp32b32xES13_S1D_NS4_39AutoVectorizingCopyWithAssumedAlignmentILi128EEENS4_14SM90_TMA_STOREES1D_S1Z_S1Z_EEEvvEEEEvNT_6ParamsE) ;  /* 0xffffff4c02c07950 */ /* 0x000fea0003c3ffff */
.L_x_177:
[----:B------:R-:W-:-:S00]  /*b100*/  BRA `(.L_x_177) ;  /* 0xfffffffc00fc7947 */ /* 0x000fc0000383ffff */
[----:B------:R-:W-:-:S00]  /*b110*/  NOP ;  /* 0x0000000000007918 */ /* 0x000fc00000000000 */
        /* <DEDUP_REMOVED lines=14> */
.L_x_178:


//--------------------- .nv.global.init           --------------------------
	.section	.nv.global.init,"aw",@progbits
.nv.global.init:
	.type		$str$27,@object
	.size		$str$27,($str$28 - $str$27)
$str$27:
        /*0000*/ 	.byte	0x28, 0x61, 0x64, 0x64, 0x72, 0x65, 0x73, 0x73, 0x20, 0x26, 0x20, 0x6d, 0x61, 0x73, 0x6b, 0x29
        /*0010*/ 	.byte	0x20, 0x3d, 0x3d, 0x20, 0x30, 0x00
	.type		$str$28,@object
	.size		$str$28,($str$26 - $str$28)
$str$28:
        /*0016*/ 	.byte	0x2f, 0x74, 0x6d, 0x70, 0x2f, 0x63, 0x75, 0x74, 0x6c, 0x61, 0x73, 0x73, 0x5f, 0x73, 0x77, 0x65
        /*0026*/ 	.byte	0x65, 0x70, 0x5f, 0x73, 0x72, 0x63, 0x2f, 0x69, 0x6e, 0x63, 0x6c, 0x75, 0x64, 0x65, 0x2f, 0x63
        /*0036*/ 	.byte	0x75, 0x74, 0x65, 0x2f, 0x70, 0x6f, 0x69, 0x6e, 0x74, 0x65, 0x72, 0x5f, 0x66, 0x6c, 0x61, 0x67
        /*0046*/ 	.byte	0x67, 0x65, 0x64, 0x2e, 0x68, 0x70, 0x70, 0x00
	.type		$str$26,@object
	.size		$str$26,($str$25 - $str$26)
$str$26:
        /*004e*/ 	.byte	0x2f, 0x74, 0x6d, 0x70, 0x2f, 0x63, 0x75, 0x74, 0x6c, 0x61, 0x73, 0x73, 0x5f, 0x73, 0x77, 0x65
        /*005e*/ 	.byte	0x65, 0x70, 0x5f, 0x73, 0x72, 0x63, 0x2f, 0x69, 0x6e, 0x63, 0x6c, 0x75, 0x64, 0x65, 0x2f, 0x63
        /*006e*/ 	.byte	0x75, 0x74, 0x65, 0x2f, 0x61, 0x74, 0x6f, 0x6d, 0x2f, 0x63, 0x6f, 0x70, 0x79, 0x5f, 0x74, 0x72
        /*007e*/ 	.byte	0x61, 0x69, 0x74, 0x73, 0x5f, 0x73, 0x6d, 0x31, 0x30, 0x30, 0x2e, 0x68, 0x70, 0x70, 0x00
	.type		$str$25,@object
	.size		$str$25,(__unnamed_1 - $str$25)
$str$25:
        /*008d*/ 	.byte	0x28, 0x28, 0x75, 0x69, 0x6e, 0x74, 0x33, 0x32, 0x5f, 0x74, 0x28, 0x74, 0x68, 0x72, 0x65, 0x61
        /*009d*/ 	.byte	0x64, 0x49, 0x64, 0x78, 0x2e, 0x78, 0x29, 0x20, 0x2f, 0x20, 0x33, 0x32, 0x29, 0x20, 0x25, 0x20
        /*00ad*/ 	.byte	0x34, 0x29, 0x20, 0x3d, 0x3d, 0x20, 0x28, 0x28, 0x28, 0x74, 0x6d, 0x65, 0x6d, 0x5f, 0x61, 0x64
        /*00bd*/ 	.byte	0x64, 0x72, 0x20, 0x3e, 0x3e, 0x20, 0x31, 0x36, 0x29, 0x20, 0x2f, 0x20, 0x33, 0x32, 0x29, 0x20
        /*00cd*/ 	.byte	0x25, 0x20, 0x34, 0x29, 0x00
	.type		__unnamed_1,@object
	.size		__unnamed_1,(__unnamed_2 - __unnamed_1)
__unnamed_1:
        /* <DEDUP_REMOVED lines=26> */
	.type		__unnamed_2,@object
	.size		__unnamed_2,(.L_2 - __unnamed_2)
__unnamed_2:
        /* <DEDUP_REMOVED lines=40> */
        /*04f2*/ 	.byte	0x74, 0x65, 0x3a, 0x3a, 0x43, 0x3c, 0x30, 0x3e, 0x3e, 0x3e, 0x3e, 0x5d, 0x00
.L_2:


//--------------------- .nv.shared._ZN7cutlass13device_kernelINS_4gemm6kernel13GemmUniversalIN4cute5tupleIJiiiiEEENS1_10collective13CollectiveMmaINS1_35MainloopSm100TmaUmmaWarpSpecializedILi20ELi2ELi3ENS5_IJNS4_1CILi1EEESB_SB_EEEEENS5_IJNSA_ILi128EEENSA_ILi160EEENSA_ILi32EEEEEENS_12float_e4m3_tENS5_IJlSB_lEEESI_SJ_NS4_8TiledMMAINS4_8MMA_AtomIJNS4_10MMA_TraitsINS4_19SM100_MMA_F8F6F4_SSEJSI_SI_fSE_SF_NS4_17integral_constantINS4_4UMMA5MajorELSQ_0EEESR_NSO_INSP_7ScaleInELSS_0EEEST_EEEEEENS4_6LayoutISC_NS5_IJNSA_ILi0EEESX_SX_EEEEENS5_IJNS4_10UnderscoreES10_S10_EEEEENS4_13SM90_TMA_LOADENS4_14ComposedLayoutINS4_7SwizzleILi1ELi4ELi3EEENS4_18smem_ptr_flag_bitsILi8EEENSW_INS5_IJNSA_ILi8EEESG_EEENS5_IJSG_SB_EEEEEEEvNS4_8identityES13_S1D_vS1E_EENS_8epilogue10collective18CollectiveEpilogueINS1G_23Sm100TmaWarpSpecializedILi1ELi1ELi160ELb0ELb0EEEJSH_NS5_IJNSW_ISE_SB_EENSW_ISF_SB_EEEEESI_SJ_SI_SJ_NS1G_6fusion15FusionCallbacksIS1K_NS1O_17LinearCombinationISI_fSI_fLNS_15FloatRoundStyleE2EEESH_S1N_JEEENS4_5SM1004TMEM4LOAD26SM100_TMEM_LOAD_32dp32b32xES13_S1D_NS4_39AutoVectorizingCopyWithAssumedAlignmentILi128EEENS4_14SM90_TMA_STOREES1D_S1Z_S1Z_EEEvvEEEEvNT_6ParamsE --------------------------
	.section	.nv.shared._ZN7cutlass13device_kernelINS_4gemm6kernel13GemmUniversalIN4cute5tupleIJiiiiEEENS1_10collective13CollectiveMmaINS1_35MainloopSm100TmaUmmaWarpSpecializedILi20ELi2ELi3ENS5_IJNS4_1CILi1EEESB_SB_EEEEENS5_IJNSA_ILi128EEENSA_ILi160EEENSA_ILi32EEEEEENS_12float_e4m3_tENS5_IJlSB_lEEESI_SJ_NS4_8TiledMMAINS4_8MMA_AtomIJNS4_10MMA_TraitsINS4_19SM100_MMA_F8F6F4_SSEJSI_SI_fSE_SF_NS4_17integral_constantINS4_4UMMA5MajorELSQ_0EEESR_NSO_INSP_7ScaleInELSS_0EEEST_EEEEEENS4_6LayoutISC_NS5_IJNSA_ILi0EEESX_SX_EEEEENS5_IJNS4_10UnderscoreES10_S10_EEEEENS4_13SM90_TMA_LOADENS4_14ComposedLayoutINS4_7SwizzleILi1ELi4ELi3EEENS4_18smem_ptr_flag_bitsILi8EEENSW_INS5_IJNSA_ILi8EEESG_EEENS5_IJSG_SB_EEEEEEEvNS4_8identityES13_S1D_vS1E_EENS_8epilogue10collective18CollectiveEpilogueINS1G_23Sm100TmaWarpSpecializedILi1ELi1ELi160ELb0ELb0EEEJSH_NS5_IJNSW_ISE_SB_EENSW_ISF_SB_EEEEESI_SJ_SI_SJ_NS1G_6fusion15FusionCallbacksIS1K_NS1O_17LinearCombinationISI_fSI_fLNS_15FloatRoundStyleE2EEESH_S1N_JEEENS4_5SM1004TMEM4LOAD26SM100_TMEM_LOAD_32dp32b32xES13_S1D_NS4_39AutoVectorizingCopyWithAssumedAlignmentILi128EEENS4_14SM90_TMA_STOREES1D_S1Z_S1Z_EEEvvEEEEvNT_6ParamsE,"aw",@nobits
	.sectionflags	@""
	.align	16
	.zero		1024


//--------------------- .nv.shared.reserved.0     --------------------------
	.section	.nv.shared.reserved.0,"aw",@nobits
	.weak		__nv_reservedSMEM_offset_0_alias
	.size		__nv_reservedSMEM_offset_0_alias, 0, 64
	.other		__nv_reservedSMEM_offset_0_alias,@"STO_CUDA_RESERVED_SHARED STV_DEFAULT"
__nv_reservedSMEM_offset_0_alias:
	.zero		0
.nv.shared.reserved.0:
	.zero		64
	.weak		__nv_reservedSMEM_tcgen05_partition
	.type		__nv_reservedSMEM_tcgen05_partition,@object
	.size		__nv_reservedSMEM_tcgen05_partition,(.L_0 - __nv_reservedSMEM_tcgen05_partition)
__nv_reservedSMEM_tcgen05_partition:
	.zero		32
.L_0:


//--------------------- .nv.global                --------------------------
	.section	.nv.global,"aw",@nobits
.nv.global:
	.type		_ZN40_INTERNAL_58b99692_4_k_cu_6f97d62e_148384cute1_E,@object
	.size		_ZN40_INTERNAL_58b99692_4_k_cu_6f97d62e_148384cute1_E,(_ZN40_INTERNAL_58b99692_4_k_cu_6f97d62e_148384cuda3std3__45__cpo6cbeginE - _ZN40_INTERNAL_58b99692_4_k_cu_6f97d62e_148384cute1_E)
_ZN40_INTERNAL_58b99692_4_k_cu_6f97d62e_148384cute1_E:
	.zero		1
	.type		_ZN40_INTERNAL_58b99692_4_k_cu_6f97d62e_148384cuda3std3__45__cpo6cbeginE,@object
	.size		_ZN40_INTERNAL_58b99692_4_k_cu_6f97d62e_148384cuda3std3__45__cpo6cbeginE,(_ZN40_INTERNAL_58b99692_4_k_cu_6f97d62e_148384cuda3std3__48in_placeE - _ZN40_INTERNAL_58b99692_4_k_cu_6f97d62e_148384cuda3std3__45__cpo6cbeginE)
_ZN40_INTERNAL_58b99692_4_k_cu_6f97d62e_148384cuda3std3__45__cpo6cbeginE:
	.zero		1
	.type		_ZN40_INTERNAL_58b99692_4_k_cu_6f97d62e_148384cuda3std3__48in_placeE,@object
	.size		_ZN40_INTERNAL_58b99692_4_k_cu_6f97d62e_148384cuda3std3__48in_placeE,(_ZN40_INTERNAL_58b99692_4_k_cu_6f97d62e_148384cuda3std6ranges3__45__cpo9iter_moveE - _ZN40_INTERNAL_58b99692_4_k_cu_6f97d62e_148384cuda3std3__48in_placeE)
_ZN40_INTERNAL_58b99692_4_k_cu_6f97d62e_148384cuda3std3__48in_placeE:
	.zero		1
	.type		_ZN40_INTERNAL_58b99692_4_k_cu_6f97d62e_148384cuda3std6ranges3__45__cpo9iter_moveE,@object
	.size		_ZN40_INTERNAL_58b99692_4_k_cu_6f97d62e_148384cuda3std6ranges3__45__cpo9iter_moveE,(_ZN40_INTERNAL_58b99692_4_k_cu_6f97d62e_148384cuda3std3__45__cpo5beginE - _ZN40_INTERNAL_58b99692_4_k_cu_6f97d62e_148384cuda3std6ranges3__45__cpo9iter_moveE)
_ZN40_INTERNAL_58b99692_4_k_cu_6f97d62e_148384cuda3std6ranges3__45__cpo9iter_moveE:
	.zero		1
	.type		_ZN40_INTERNAL_58b99692_4_k_cu_6f97d62e_148384cuda3std3__45__cpo5beginE,@object
	.size		_ZN40_INTERNAL_58b99692_4_k_cu_6f97d62e_148384cuda3std3__45__cpo5beginE,(_ZN40_INTERNAL_58b99692_4_k_cu_6f97d62e_148384cuda3std3__442_GLOBAL__N__58b99692_4_k_cu_6f97d62e_148386ignoreE - _ZN40_INTERNAL_58b99692_4_k_cu_6f97d62e_148384cuda3std3__45__cpo5beginE)
_ZN40_INTERNAL_58b99692_4_k_cu_6f97d62e_148384cuda3std3__45__cpo5beginE:
	.zero		1
	.type		_ZN40_INTERNAL_58b99692_4_k_cu_6f97d62e_148384cuda3std3__442_GLOBAL__N__58b99692_4_k_cu_6f97d62e_148386ignoreE,@object
	.size		_ZN40_INTERNAL_58b99692_4_k_cu_6f97d62e_148384cuda3std3__442_GLOBAL__N__58b99692_4_k_cu_6f97d62e_148386ignoreE,(_ZN40_INTERNAL_58b99692_4_k_cu_6f97d62e_148384cute7productE - _ZN40_INTERNAL_58b99692_4_k_cu_6f97d62e_148384cuda3std3__442_GLOBAL__N__58b99692_4_k_cu_6f97d62e_148386ignoreE)
_ZN40_INTERNAL_58b99692_4_k_cu_6f97d62e_148384cuda3std3__442_GLOBAL__N__58b99692_4_k_cu_6f97d62e_148386ignoreE:
	.zero		1
	.type		_ZN40_INTERNAL_58b99692_4_k_cu_6f97d62e_148384cute7productE,@object
	.size		_ZN40_INTERNAL_58b99692_4_k_cu_6f97d62e_148384cute7productE,(_ZN40_INTERNAL_58b99692_4_k_cu_6f97d62e_148384cuda3std3__45__cpo3endE - _ZN40_INTERNAL_58b99692_4_k_cu_6f97d62e_148384cute7productE)
_ZN40_INTERNAL_58b99692_4_k_cu_6f97d62e_148384cute7productE:
	.zero		1
	.type		_ZN40_INTERNAL_58b99692_4_k_cu_6f97d62e_148384cuda3std3__45__cpo3endE,@object
	.size		_ZN40_INTERNAL_58b99692_4_k_cu_6f97d62e_148384cuda3std3__45__cpo3endE,(_ZN40_INTERNAL_58b99692_4_k_cu_6f97d62e_148384cuda3std3__419piecewise_constructE - _ZN40_INTERNAL_58b99692_4_k_cu_6f97d62e_148384cuda3std3__45__cpo3endE)
_ZN40_INTERNAL_58b99692_4_k_cu_6f97d62e_148384cuda3std3__45__cpo3endE:
	.zero		1
	.type		_ZN40_INTERNAL_58b99692_4_k_cu_6f97d62e_148384cuda3std3__419piecewise_constructE,@object
	.size		_ZN40_INTERNAL_58b99692_4_k_cu_6f97d62e_148384cuda3std3__419piecewise_constructE,(_ZN40_INTERNAL_58b99692_4_k_cu_6f97d62e_148384cuda3std3__45__cpo4cendE - _ZN40_INTERNAL_58b99692_4_k_cu_6f97d62e_148384cuda3std3__419piecewise_constructE)
_ZN40_INTERNAL_58b99692_4_k_cu_6f97d62e_148384cuda3std3__419piecewise_constructE:
	.zero		1
	.type		_ZN40_INTERNAL_58b99692_4_k_cu_6f97d62e_148384cuda3std3__45__cpo4cendE,@object
	.size		_ZN40_INTERNAL_58b99692_4_k_cu_6f97d62e_148384cuda3std3__45__cpo4cendE,(_ZN40_INTERNAL_58b99692_4_k_cu_6f97d62e_148384cuda3std6ranges3__45__cpo4swapE - _ZN40_INTERNAL_58b99692_4_k_cu_6f97d62e_148384cuda3std3__45__cpo4cendE)
_ZN40_INTERNAL_58b99692_4_k_cu_6f97d62e_148384cuda3std3__45__cpo4cendE:
	.zero		1
	.type		_ZN40_INTERNAL_58b99692_4_k_cu_6f97d62e_148384cuda3std6ranges3__45__cpo4swapE,@object
	.size		_ZN40_INTERNAL_58b99692_4_k_cu_6f97d62e_148384cuda3std6ranges3__45__cpo4swapE,(.L_10 - _ZN40_INTERNAL_58b99692_4_k_cu_6f97d62e_148384cuda3std6ranges3__45__cpo4swapE)
_ZN40_INTERNAL_58b99692_4_k_cu_6f97d62e_148384cuda3std6ranges3__45__cpo4swapE:
	.zero		1
.L_10:


//--------------------- .nv.constant0._ZN7cutlass13device_kernelINS_4gemm6kernel13GemmUniversalIN4cute5tupleIJiiiiEEENS1_10collective13CollectiveMmaINS1_35MainloopSm100TmaUmmaWarpSpecializedILi20ELi2ELi3ENS5_IJNS4_1CILi1EEESB_SB_EEEEENS5_IJNSA_ILi128EEENSA_ILi160EEENSA_ILi32EEEEEENS_12float_e4m3_tENS5_IJlSB_lEEESI_SJ_NS4_8TiledMMAINS4_8MMA_AtomIJNS4_10MMA_TraitsINS4_19SM100_MMA_F8F6F4_SSEJSI_SI_fSE_SF_NS4_17integral_constantINS4_4UMMA5MajorELSQ_0EEESR_NSO_INSP_7ScaleInELSS_0EEEST_EEEEEENS4_6LayoutISC_NS5_IJNSA_ILi0EEESX_SX_EEEEENS5_IJNS4_10UnderscoreES10_S10_EEEEENS4_13SM90_TMA_LOADENS4_14ComposedLayoutINS4_7SwizzleILi1ELi4ELi3EEENS4_18smem_ptr_flag_bitsILi8EEENSW_INS5_IJNSA_ILi8EEESG_EEENS5_IJSG_SB_EEEEEEEvNS4_8identityES13_S1D_vS1E_EENS_8epilogue10collective18CollectiveEpilogueINS1G_23Sm100TmaWarpSpecializedILi1ELi1ELi160ELb0ELb0EEEJSH_NS5_IJNSW_ISE_SB_EENSW_ISF_SB_EEEEESI_SJ_SI_SJ_NS1G_6fusion15FusionCallbacksIS1K_NS1O_17LinearCombinationISI_fSI_fLNS_15FloatRoundStyleE2EEESH_S1N_JEEENS4_5SM1004TMEM4LOAD26SM100_TMEM_LOAD_32dp32b32xES13_S1D_NS4_39AutoVectorizingCopyWithAssumedAlignmentILi128EEENS4_14SM90_TMA_STOREES1D_S1Z_S1Z_EEEvvEEEEvNT_6ParamsE --------------------------
	.section	.nv.constant0._ZN7cutlass13device_kernelINS_4gemm6kernel13GemmUniversalIN4cute5tupleIJiiiiEEENS1_10collective13CollectiveMmaINS1_35MainloopSm100TmaUmmaWarpSpecializedILi20ELi2ELi3ENS5_IJNS4_1CILi1EEESB_SB_EEEEENS5_IJNSA_ILi128EEENSA_ILi160EEENSA_ILi32EEEEEENS_12float_e4m3_tENS5_IJlSB_lEEESI_SJ_NS4_8TiledMMAINS4_8MMA_AtomIJNS4_10MMA_TraitsINS4_19SM100_MMA_F8F6F4_SSEJSI_SI_fSE_SF_NS4_17integral_constantINS4_4UMMA5MajorELSQ_0EEESR_NSO_INSP_7ScaleInELSS_0EEEST_EEEEEENS4_6LayoutISC_NS5_IJNSA_ILi0EEESX_SX_EEEEENS5_IJNS4_10UnderscoreES10_S10_EEEEENS4_13SM90_TMA_LOADENS4_14ComposedLayoutINS4_7SwizzleILi1ELi4ELi3EEENS4_18smem_ptr_flag_bitsILi8EEENSW_INS5_IJNSA_ILi8EEESG_EEENS5_IJSG_SB_EEEEEEEvNS4_8identityES13_S1D_vS1E_EENS_8epilogue10collective18CollectiveEpilogueINS1G_23Sm100TmaWarpSpecializedILi1ELi1ELi160ELb0ELb0EEEJSH_NS5_IJNSW_ISE_SB_EENSW_ISF_SB_EEEEESI_SJ_SI_SJ_NS1G_6fusion15FusionCallbacksIS1K_NS1O_17LinearCombinationISI_fSI_fLNS_15FloatRoundStyleE2EEESH_S1N_JEEENS4_5SM1004TMEM4LOAD26SM100_TMEM_LOAD_32dp32b32xES13_S1D_NS4_39AutoVectorizingCopyWithAssumedAlignmentILi128EEENS4_14SM90_TMA_STOREES1D_S1Z_S1Z_EEEvvEEEEvNT_6ParamsE,"a",@progbits
	.sectionflags	@""
	.align	4
.nv.constant0._ZN7cutlass13device_kernelINS_4gemm6kernel13GemmUniversalIN4cute5tupleIJiiiiEEENS1_10collective13CollectiveMmaINS1_35MainloopSm100TmaUmmaWarpSpecializedILi20ELi2ELi3ENS5_IJNS4_1CILi1EEESB_SB_EEEEENS5_IJNSA_ILi128EEENSA_ILi160EEENSA_ILi32EEEEEENS_12float_e4m3_tENS5_IJlSB_lEEESI_SJ_NS4_8TiledMMAINS4_8MMA_AtomIJNS4_10MMA_TraitsINS4_19SM100_MMA_F8F6F4_SSEJSI_SI_fSE_SF_NS4_17integral_constantINS4_4UMMA5MajorELSQ_0EEESR_NSO_INSP_7ScaleInELSS_0EEEST_EEEEEENS4_6LayoutISC_NS5_IJNSA_ILi0EEESX_SX_EEEEENS5_IJNS4_10UnderscoreES10_S10_EEEEENS4_13SM90_TMA_LOADENS4_14ComposedLayoutINS4_7SwizzleILi1ELi4ELi3EEENS4_18smem_ptr_flag_bitsILi8EEENSW_INS5_IJNSA_ILi8EEESG_EEENS5_IJSG_SB_EEEEEEEvNS4_8identityES13_S1D_vS1E_EENS_8epilogue10collective18CollectiveEpilogueINS1G_23Sm100TmaWarpSpecializedILi1ELi1ELi160ELb0ELb0EEEJSH_NS5_IJNSW_ISE_SB_EENSW_ISF_SB_EEEEESI_SJ_SI_SJ_NS1G_6fusion15FusionCallbacksIS1K_NS1O_17LinearCombinationISI_fSI_fLNS_15FloatRoundStyleE2EEESH_S1N_JEEENS4_5SM1004TMEM4LOAD26SM100_TMEM_LOAD_32dp32b32xES13_S1D_NS4_39AutoVectorizingCopyWithAssumedAlignmentILi128EEENS4_14SM90_TMA_STOREES1D_S1Z_S1Z_EEEvvEEEEvNT_6ParamsE:
	.zero		2944


//--------------------- SYMBOLS --------------------------

	.type		.nv.reservedSmem.offset0,@object
	.size		.nv.reservedSmem.offset0,0x4
	.type		.nv.reservedSmem.cap,@object
	.size		.nv.reservedSmem.cap,0x4
	.type		__assertfail,@function
